	.target	sm_90a

	.elftype	@"ET_EXEC"


//--------------------- .note.nv.tkinfo           --------------------------
	.section	.note.nv.tkinfo,"",@"SHT_NOTE"
	.sectionflags	@"SHF_NOTE_NV_TKINFO"
	.tkinfo
        /*0018*/ 	.word	0x00000002
        /*0030*/ 	.string	""
        /*0030*/ 	.string	"ptxas"
        /*0030*/ 	.string	"Cuda compilation tools, release 13.0, V13.0.88"
        /*0030*/ 	.string	"Build cuda_13.0.r13.0/compiler.36424714_0"
        /*0030*/ 	.string	"-arch sm_90a -m 64 "



//--------------------- .note.nv.cuinfo           --------------------------
	.section	.note.nv.cuinfo,"",@"SHT_NOTE"
	.sectionflags	@"SHF_NOTE_NV_CUINFO"
        /*0018*/ 	.short	0x0002
        /*001a*/ 	.short	0x005a
        /*001c*/ 	.short	0x0082
	.zero		2


//--------------------- .nv.info                  --------------------------
	.section	.nv.info,"",@"SHT_CUDA_INFO"
	.align	4


	//----- nvinfo : EIATTR_REGCOUNT
	.align		4
        /*0000*/ 	.byte	0x04, 0x2f
        /*0002*/ 	.short	(.L_15 - .L_14)
	.align		4
.L_14:
        /*0004*/ 	.word	index@(_ZN7cutlass13device_kernelINS_4gemm6kernel13GemmUniversalIN4cute5tupleIJiiiiEEENS1_10collective13CollectiveMmaINS1_34MainloopSm90TmaGmmaWarpSpecializedILi6ENS5_IJNS4_1CILi1EEESB_SB_EEENS1_32KernelTmaWarpSpecializedPingpongEEENS5_IJNSA_ILi64EEENSA_ILi256EEENSA_ILi128EEEEEENS_10bfloat16_tENS5_IJlSB_lEEESJ_SK_NS4_8TiledMMAINS4_8MMA_AtomIJNS4_4SM904GMMA28MMA_64x256x16_F32BF16BF16_SSILNSO_5MajorE0ELSQ_0ELNSO_7ScaleInE1ELSR_1EEEEEENS4_6LayoutISC_NS5_IJNSA_ILi0EEESV_SV_EEEEENS5_IJNS4_10UnderscoreESY_SY_EEEEENS4_13SM90_TMA_LOADENS4_14ComposedLayoutINS4_7SwizzleILi3ELi4ELi3EEENS4_18smem_ptr_flag_bitsILi16EEENSU_INS5_IJNSA_ILi8EEESF_EEENS5_IJSF_SB_EEEEEEEvNS4_8identityES11_S1B_vS1C_EENS_8epilogue10collective6detail29Sm90TmaWarpSpecializedAdapterINS1F_15DefaultEpilogueISJ_SK_SK_NS1E_6thread17LinearCombinationISJ_Li1EffLNS1J_9ScaleType4KindE0ELNS_15FloatRoundStyleE2ESJ_EENS1_15EpilogueDefaultEEEEEvvEEEEvNT_6ParamsE)
        /*0008*/ 	.word	0x000000a8


	//----- nvinfo : EIATTR_FRAME_SIZE
	.align		4
.L_15:
        /*000c*/ 	.byte	0x04, 0x11
        /*000e*/ 	.short	(.L_17 - .L_16)
	.align		4
.L_16:
        /*0010*/ 	.word	index@(_ZN7cutlass13device_kernelINS_4gemm6kernel13GemmUniversalIN4cute5tupleIJiiiiEEENS1_10collective13CollectiveMmaINS1_34MainloopSm90TmaGmmaWarpSpecializedILi6ENS5_IJNS4_1CILi1EEESB_SB_EEENS1_32KernelTmaWarpSpecializedPingpongEEENS5_IJNSA_ILi64EEENSA_ILi256EEENSA_ILi128EEEEEENS_10bfloat16_tENS5_IJlSB_lEEESJ_SK_NS4_8TiledMMAINS4_8MMA_AtomIJNS4_4SM904GMMA28MMA_64x256x16_F32BF16BF16_SSILNSO_5MajorE0ELSQ_0ELNSO_7ScaleInE1ELSR_1EEEEEENS4_6LayoutISC_NS5_IJNSA_ILi0EEESV_SV_EEEEENS5_IJNS4_10UnderscoreESY_SY_EEEEENS4_13SM90_TMA_LOADENS4_14ComposedLayoutINS4_7SwizzleILi3ELi4ELi3EEENS4_18smem_ptr_flag_bitsILi16EEENSU_INS5_IJNSA_ILi8EEESF_EEENS5_IJSF_SB_EEEEEEEvNS4_8identityES11_S1B_vS1C_EENS_8epilogue10collective6detail29Sm90TmaWarpSpecializedAdapterINS1F_15DefaultEpilogueISJ_SK_SK_NS1E_6thread17LinearCombinationISJ_Li1EffLNS1J_9ScaleType4KindE0ELNS_15FloatRoundStyleE2ESJ_EENS1_15EpilogueDefaultEEEEEvvEEEEvNT_6ParamsE)
        /*0014*/ 	.word	0x00000008


	//----- nvinfo : EIATTR_MIN_STACK_SIZE
	.align		4
.L_17:
        /*0018*/ 	.byte	0x04, 0x12
        /*001a*/ 	.short	(.L_19 - .L_18)
	.align		4
.L_18:
        /*001c*/ 	.word	index@(_ZN7cutlass13device_kernelINS_4gemm6kernel13GemmUniversalIN4cute5tupleIJiiiiEEENS1_10collective13CollectiveMmaINS1_34MainloopSm90TmaGmmaWarpSpecializedILi6ENS5_IJNS4_1CILi1EEESB_SB_EEENS1_32KernelTmaWarpSpecializedPingpongEEENS5_IJNSA_ILi64EEENSA_ILi256EEENSA_ILi128EEEEEENS_10bfloat16_tENS5_IJlSB_lEEESJ_SK_NS4_8TiledMMAINS4_8MMA_AtomIJNS4_4SM904GMMA28MMA_64x256x16_F32BF16BF16_SSILNSO_5MajorE0ELSQ_0ELNSO_7ScaleInE1ELSR_1EEEEEENS4_6LayoutISC_NS5_IJNSA_ILi0EEESV_SV_EEEEENS5_IJNS4_10UnderscoreESY_SY_EEEEENS4_13SM90_TMA_LOADENS4_14ComposedLayoutINS4_7SwizzleILi3ELi4ELi3EEENS4_18smem_ptr_flag_bitsILi16EEENSU_INS5_IJNSA_ILi8EEESF_EEENS5_IJSF_SB_EEEEEEEvNS4_8identityES11_S1B_vS1C_EENS_8epilogue10collective6detail29Sm90TmaWarpSpecializedAdapterINS1F_15DefaultEpilogueISJ_SK_SK_NS1E_6thread17LinearCombinationISJ_Li1EffLNS1J_9ScaleType4KindE0ELNS_15FloatRoundStyleE2ESJ_EENS1_15EpilogueDefaultEEEEEvvEEEEvNT_6ParamsE)
        /*0020*/ 	.word	0x00000008
.L_19:


//--------------------- .nv.compat                --------------------------
	.section	.nv.compat,"",@"SHT_CUDA_COMPAT_INFO"
	.align	4
        /*0000*/ 	.byte	0x02, 0x09, 0x01, 0x00, 0x02, 0x02, 0x04, 0x00, 0x02, 0x05, 0x05, 0x00, 0x03, 0x07, 0x01, 0x01
        /*0010*/ 	.byte	0x02, 0x03, 0x01, 0x00, 0x02, 0x06, 0x01, 0x00, 0x04, 0x0b, 0x08, 0x00, 0x00, 0x00, 0x00, 0x00
        /*0020*/ 	.byte	0x00, 0x00, 0x00, 0x00


//--------------------- .nv.info._ZN7cutlass13device_kernelINS_4gemm6kernel13GemmUniversalIN4cute5tupleIJiiiiEEENS1_10collective13CollectiveMmaINS1_34MainloopSm90TmaGmmaWarpSpecializedILi6ENS5_IJNS4_1CILi1EEESB_SB_EEENS1_32KernelTmaWarpSpecializedPingpongEEENS5_IJNSA_ILi64EEENSA_ILi256EEENSA_ILi128EEEEEENS_10bfloat16_tENS5_IJlSB_lEEESJ_SK_NS4_8TiledMMAINS4_8MMA_AtomIJNS4_4SM904GMMA28MMA_64x256x16_F32BF16BF16_SSILNSO_5MajorE0ELSQ_0ELNSO_7ScaleInE1ELSR_1EEEEEENS4_6LayoutISC_NS5_IJNSA_ILi0EEESV_SV_EEEEENS5_IJNS4_10UnderscoreESY_SY_EEEEENS4_13SM90_TMA_LOADENS4_14ComposedLayoutINS4_7SwizzleILi3ELi4ELi3EEENS4_18smem_ptr_flag_bitsILi16EEENSU_INS5_IJNSA_ILi8EEESF_EEENS5_IJSF_SB_EEEEEEEvNS4_8identityES11_S1B_vS1C_EENS_8epilogue10collective6detail29Sm90TmaWarpSpecializedAdapterINS1F_15DefaultEpilogueISJ_SK_SK_NS1E_6thread17LinearCombinationISJ_Li1EffLNS1J_9ScaleType4KindE0ELNS_15FloatRoundStyleE2ESJ_EENS1_15EpilogueDefaultEEEEEvvEEEEvNT_6ParamsE --------------------------
	.section	.nv.info._ZN7cutlass13device_kernelINS_4gemm6kernel13GemmUniversalIN4cute5tupleIJiiiiEEENS1_10collective13CollectiveMmaINS1_34MainloopSm90TmaGmmaWarpSpecializedILi6ENS5_IJNS4_1CILi1EEESB_SB_EEENS1_32KernelTmaWarpSpecializedPingpongEEENS5_IJNSA_ILi64EEENSA_ILi256EEENSA_ILi128EEEEEENS_10bfloat16_tENS5_IJlSB_lEEESJ_SK_NS4_8TiledMMAINS4_8MMA_AtomIJNS4_4SM904GMMA28MMA_64x256x16_F32BF16BF16_SSILNSO_5MajorE0ELSQ_0ELNSO_7ScaleInE1ELSR_1EEEEEENS4_6LayoutISC_NS5_IJNSA_ILi0EEESV_SV_EEEEENS5_IJNS4_10UnderscoreESY_SY_EEEEENS4_13SM90_TMA_LOADENS4_14ComposedLayoutINS4_7SwizzleILi3ELi4ELi3EEENS4_18smem_ptr_flag_bitsILi16EEENSU_INS5_IJNSA_ILi8EEESF_EEENS5_IJSF_SB_EEEEEEEvNS4_8identityES11_S1B_vS1C_EENS_8epilogue10collective6detail29Sm90TmaWarpSpecializedAdapterINS1F_15DefaultEpilogueISJ_SK_SK_NS1E_6thread17LinearCombinationISJ_Li1EffLNS1J_9ScaleType4KindE0ELNS_15FloatRoundStyleE2ESJ_EENS1_15EpilogueDefaultEEEEEvvEEEEvNT_6ParamsE,"",@"SHT_CUDA_INFO"
	.sectionflags	@""
	.align	4


	//----- nvinfo : EIATTR_CUDA_API_VERSION
	.align		4
        /*0000*/ 	.byte	0x04, 0x37
        /*0002*/ 	.short	(.L_21 - .L_20)
.L_20:
        /*0004*/ 	.word	0x00000082


	//----- nvinfo : EIATTR_KPARAM_INFO
	.align		4
.L_21:
        /*0008*/ 	.byte	0x04, 0x17
        /*000a*/ 	.short	(.L_23 - .L_22)
.L_22:
        /*000c*/ 	.word	0x00000000
        /*0010*/ 	.short	0x0000
        /*0012*/ 	.short	0x0070
        /*0014*/ 	.byte	0x00, 0xf0, 0x01, 0x10


	//----- nvinfo : EIATTR_SPARSE_MMA_MASK
	.align		4
.L_23:
        /*0018*/ 	.byte	0x03, 0x50
        /*001a*/ 	.short	0x0000


	//----- nvinfo : EIATTR_MAXREG_COUNT
	.align		4
        /*001c*/ 	.byte	0x03, 0x1b
        /*001e*/ 	.short	0x00a8


	//----- nvinfo : EIATTR_NUM_BARRIERS
	.align		4
        /*0020*/ 	.byte	0x02, 0x4c
        /*0022*/ 	.byte	0x01
	.zero		1


	//----- nvinfo : EIATTR_EXTERNS
	.align		4
        /*0024*/ 	.byte	0x04, 0x0f
        /*0026*/ 	.short	(.L_25 - .L_24)


	//   ....[0]....
	.align		4
.L_24:
        /*0028*/ 	.word	index@(__assertfail)


	//----- nvinfo : EIATTR_ANNOTATIONS
	.align		4
.L_25:
        /*002c*/ 	.byte	0x04, 0x55
        /*002e*/ 	.short	(.L_27 - .L_26)


	//   ....[0]....
.L_26:
        /*0030*/ 	.word	0x00000001
        /*0034*/ 	.byte	0x10, 0x0b, 0x00, 0x00, 0x01, 0x00, 0x00, 0x00, 0x00, 0xa1, 0x00, 0x00, 0x01, 0x00, 0x00, 0x00
        /*0044*/ 	.byte	0xd0, 0xad, 0x00, 0x00


	//----- nvinfo : EIATTR_MERCURY_ISA_VERSION
	.align		4
.L_27:
        /*0048*/ 	.byte	0x03, 0x5f
        /*004a*/ 	.short	0x0101


	//----- nvinfo : EIATTR_INT_WARP_WIDE_INSTR_OFFSETS
	.align		4
        /*004c*/ 	.byte	0x04, 0x31
        /*004e*/ 	.short	(.L_29 - .L_28)


	//   ....[0]....
.L_28:
        /*0050*/ 	.word	0x00000420


	//   ....[1]....
        /*0054*/ 	.word	0x00000440


	//   ....[2]....
        /*0058*/ 	.word	0x000004c0


	//   ....[3]....
        /*005c*/ 	.word	0x000004d0


	//   ....[4]....
        /*0060*/ 	.word	0x000004e0


	//   ....[5]....
        /*0064*/ 	.word	0x00000500


	//   ....[6]....
        /*0068*/ 	.word	0x00000590


	//   ....[7]....
        /*006c*/ 	.word	0x000005b0


	//----- nvinfo : EIATTR_COOP_GROUP_MASK_REGIDS
	.align		4
.L_29:
        /*0070*/ 	.byte	0x04, 0x29
        /*0072*/ 	.short	(.L_31 - .L_30)


	//   ....[0]....
.L_30:
        /*0074*/ 	.word	0xffffffff


	//   ....[1]....
        /*0078*/ 	.word	0xffffffff


	//   ....[2]....
        /*007c*/ 	.word	0xffffffff


	//   ....[3]....
        /*0080*/ 	.word	0xffffffff


	//   ....[4]....
        /*0084*/ 	.word	0xffffffff


	//   ....[5]....
        /*0088*/ 	.word	0xffffffff


	//----- nvinfo : EIATTR_COOP_GROUP_INSTR_OFFSETS
	.align		4
.L_31:
        /*008c*/ 	.byte	0x04, 0x28
        /*008e*/ 	.short	(.L_33 - .L_32)


	//   ....[0]....
.L_32:
        /*0090*/ 	.word	0x00000070


	//   ....[1]....
        /*0094*/ 	.word	0x00000080


	//   ....[2]....
        /*0098*/ 	.word	0x00000140


	//   ....[3]....
        /*009c*/ 	.word	0x00000310


	//   ....[4]....
        /*00a0*/ 	.word	0x00000350


	//   ....[5]....
        /*00a4*/ 	.word	0x000003a0


	//----- nvinfo : EIATTR_REG_RECONFIG
	.align		4
.L_33:
        /*00a8*/ 	.byte	0x01, 0x54
	.zero		2


	//----- nvinfo : EIATTR_SYSCALL_OFFSETS
	.align		4
        /*00ac*/ 	.byte	0x04, 0x46
        /*00ae*/ 	.short	(.L_35 - .L_34)


	//   ....[0]....
.L_34:
        /*00b0*/ 	.word	0x000015c0


	//----- nvinfo : EIATTR_MBARRIER_INSTR_OFFSETS
	.align		4
.L_35:
        /*00b4*/ 	.byte	0x04, 0x39
        /*00b6*/ 	.short	(.L_37 - .L_36)


	//   ....[0]....
.L_36:
        /*00b8*/ 	.word	0x00000240
        /*00bc*/ 	.word	0x000000ff
        /*00c0*/ 	.word	0x00000000
        /*00c4*/ 	.short	0x0100
        /*00c6*/ 	.byte	0x08
	.zero		1


	//   ....[1]....
        /*00c8*/ 	.word	0x00000250
        /*00cc*/ 	.word	0x000000ff
        /*00d0*/ 	.word	0x00000030
        /*00d4*/ 	.short	0x0100
        /*00d6*/ 	.byte	0x08
	.zero		1


	//   ....[2]....
        /*00d8*/ 	.word	0x00000260
        /*00dc*/ 	.word	0x000000ff
        /*00e0*/ 	.word	0x00000008
        /*00e4*/ 	.short	0x0100
        /*00e6*/ 	.byte	0x08
	.zero		1


	//   ....[3]....
        /*00e8*/ 	.word	0x00000270
        /*00ec*/ 	.word	0x000000ff
        /*00f0*/ 	.word	0x00000038
        /*00f4*/ 	.short	0x0100
        /*00f6*/ 	.byte	0x08
	.zero		1


	//   ....[4]....
        /*00f8*/ 	.word	0x00000280
        /*00fc*/ 	.word	0x000000ff
        /*0100*/ 	.word	0x00000010
        /*0104*/ 	.short	0x0100
        /*0106*/ 	.byte	0x08
	.zero		1


	//   ....[5]....
        /*0108*/ 	.word	0x00000290
        /*010c*/ 	.word	0x000000ff
        /*0110*/ 	.word	0x00000040
        /*0114*/ 	.short	0x0100
        /*0116*/ 	.byte	0x08
	.zero		1


	//   ....[6]....
        /*0118*/ 	.word	0x000002a0
        /*011c*/ 	.word	0x000000ff
        /*0120*/ 	.word	0x00000018
        /*0124*/ 	.short	0x0100
        /*0126*/ 	.byte	0x08
	.zero		1


	//   ....[7]....
        /*0128*/ 	.word	0x000002b0
        /*012c*/ 	.word	0x000000ff
        /*0130*/ 	.word	0x00000048
        /*0134*/ 	.short	0x0100
        /*0136*/ 	.byte	0x08
	.zero		1


	//   ....[8]....
        /*0138*/ 	.word	0x000002c0
        /*013c*/ 	.word	0x000000ff
        /*0140*/ 	.word	0x00000020
        /*0144*/ 	.short	0x0100
        /*0146*/ 	.byte	0x08
	.zero		1


	//   ....[9]....
        /*0148*/ 	.word	0x000002d0
        /*014c*/ 	.word	0x000000ff
        /*0150*/ 	.word	0x00000050
        /*0154*/ 	.short	0x0100
        /*0156*/ 	.byte	0x08
	.zero		1


	//   ....[10]....
        /*0158*/ 	.word	0x000002e0
        /*015c*/ 	.word	0x000000ff
        /*0160*/ 	.word	0x00000028
        /*0164*/ 	.short	0x0100
        /*0166*/ 	.byte	0x08
	.zero		1


	//   ....[11]....
        /*0168*/ 	.word	0x000002f0
        /*016c*/ 	.word	0x000000ff
        /*0170*/ 	.word	0x00000058
        /*0174*/ 	.short	0x0100
        /*0176*/ 	.byte	0x08
	.zero		1


	//   ....[12]....
        /*0178*/ 	.word	0x000005f0
        /*017c*/ 	.word	0x000000ff
        /*0180*/ 	.word	0x00000090
        /*0184*/ 	.short	0x0100
        /*0186*/ 	.byte	0x08
	.zero		1


	//   ....[13]....
        /*0188*/ 	.word	0x00000660
        /*018c*/ 	.word	0x000000ff
        /*0190*/ 	.word	0x00000098
        /*0194*/ 	.short	0x0100
        /*0196*/ 	.byte	0x08
	.zero		1


	//   ....[14]....
        /*0198*/ 	.word	0x00000680
        /*019c*/ 	.word	0x000000ff
        /*01a0*/ 	.word	0x00000070
        /*01a4*/ 	.short	0x0100
        /*01a6*/ 	.byte	0x09
	.zero		1


	//   ....[15]....
        /*01a8*/ 	.word	0x00000690
        /*01ac*/ 	.word	0x000000ff
        /*01b0*/ 	.word	0x00000078
        /*01b4*/ 	.short	0x0100
        /*01b6*/ 	.byte	0x09
	.zero		1


	//   ....[16]....
        /*01b8*/ 	.word	0x000006a0
        /*01bc*/ 	.word	0x000000ff
        /*01c0*/ 	.word	0x00000080
        /*01c4*/ 	.short	0x0100
        /*01c6*/ 	.byte	0x09
	.zero		1


	//   ....[17]....
        /*01c8*/ 	.word	0x000006b0
        /*01cc*/ 	.word	0x000000ff
        /*01d0*/ 	.word	0x00000088
        /*01d4*/ 	.short	0x0100
        /*01d6*/ 	.byte	0x09
	.zero		1


	//   ....[18]....
        /*01d8*/ 	.word	0x000014a0
        /*01dc*/ 	.word	0x0000009d
        /*01e0*/ 	.word	0x00000000
        /*01e4*/ 	.short	0x010a
        /*01e6*/ 	.byte	0x2a
	.zero		1


	//   ....[19]....
        /*01e8*/ 	.word	0x00001640
        /*01ec*/ 	.word	0x00000003
        /*01f0*/ 	.word	0x00000000
        /*01f4*/ 	.short	0x010a
        /*01f6*/ 	.byte	0x3f
	.zero		1


	//   ....[20]....
        /*01f8*/ 	.word	0x000016a0
        /*01fc*/ 	.word	0x00000003
        /*0200*/ 	.word	0x00000000
        /*0204*/ 	.short	0x010a
        /*0206*/ 	.byte	0x3f
	.zero		1


	//   ....[21]....
        /*0208*/ 	.word	0x00001c30
        /*020c*/ 	.word	0x000000ff
        /*0210*/ 	.word	0x00000000
        /*0214*/ 	.short	0x010a
        /*0216*/ 	.byte	0x08
	.zero		1


	//   ....[22]....
        /*0218*/ 	.word	0x00001c70
        /*021c*/ 	.word	0x000000ff
        /*0220*/ 	.word	0x00000000
        /*0224*/ 	.short	0x010a
        /*0226*/ 	.byte	0x08
	.zero		1


	//   ....[23]....
        /*0228*/ 	.word	0x00002100
        /*022c*/ 	.word	0x000000ff
        /*0230*/ 	.word	0x00000000
        /*0234*/ 	.short	0x0101
        /*0236*/ 	.byte	0x08
	.zero		1


	//   ....[24]....
        /*0238*/ 	.word	0x000021f0
        /*023c*/ 	.word	0x0000009e
        /*0240*/ 	.word	0x00000000
        /*0244*/ 	.short	0x0101
        /*0246*/ 	.byte	0x2d
	.zero		1


	//   ....[25]....
        /*0248*/ 	.word	0x000022c0
        /*024c*/ 	.word	0x000000ff
        /*0250*/ 	.word	0x00000000
        /*0254*/ 	.short	0x0101
        /*0256*/ 	.byte	0x06
	.zero		1


	//   ....[26]....
        /*0258*/ 	.word	0x00002370
        /*025c*/ 	.word	0x0000009d
        /*0260*/ 	.word	0x00000010
        /*0264*/ 	.short	0x010a
        /*0266*/ 	.byte	0x2a
	.zero		1


	//   ....[27]....
        /*0268*/ 	.word	0x0000a120
        /*026c*/ 	.word	0x000000a0
        /*0270*/ 	.word	0x00000000
        /*0274*/ 	.short	0x0101
        /*0276*/ 	.byte	0x2d
	.zero		1


	//   ....[28]....
        /*0278*/ 	.word	0x0000aa80
        /*027c*/ 	.word	0x0000000a
        /*0280*/ 	.word	0x00000030
        /*0284*/ 	.short	0x010a
        /*0286*/ 	.byte	0x3f
	.zero		1


	//   ....[29]....
        /*0288*/ 	.word	0x0000aee0
        /*028c*/ 	.word	0x00000005
        /*0290*/ 	.word	0x00000098
        /*0294*/ 	.short	0x0101
        /*0296*/ 	.byte	0x3f
	.zero		1


	//   ....[30]....
        /*0298*/ 	.word	0x0000b660
        /*029c*/ 	.word	0x00000009
        /*02a0*/ 	.word	0x00000000
        /*02a4*/ 	.short	0x010a
        /*02a6*/ 	.byte	0x3f
	.zero		1


	//   ....[31]....
        /*02a8*/ 	.word	0x0000b6e0
        /*02ac*/ 	.word	0x00000008
        /*02b0*/ 	.word	0x00000000
        /*02b4*/ 	.short	0x010a
        /*02b6*/ 	.byte	0x3f
	.zero		1


	//   ....[32]....
        /*02b8*/ 	.word	0x0000b770
        /*02bc*/ 	.word	0x00000009
        /*02c0*/ 	.word	0x00000000
        /*02c4*/ 	.short	0x010a
        /*02c6*/ 	.byte	0x3f
	.zero		1


	//   ....[33]....
        /*02c8*/ 	.word	0x0000b800
        /*02cc*/ 	.word	0x00000008
        /*02d0*/ 	.word	0x00000000
        /*02d4*/ 	.short	0x010a
        /*02d6*/ 	.byte	0x3f
	.zero		1


	//   ....[34]....
        /*02d8*/ 	.word	0x0000b890
        /*02dc*/ 	.word	0x0000000b
        /*02e0*/ 	.word	0x00000000
        /*02e4*/ 	.short	0x010a
        /*02e6*/ 	.byte	0x3f
	.zero		1


	//   ....[35]....
        /*02e8*/ 	.word	0x0000b920
        /*02ec*/ 	.word	0x00000003
        /*02f0*/ 	.word	0x00000000
        /*02f4*/ 	.short	0x010a
        /*02f6*/ 	.byte	0x3f
	.zero		1


	//   ....[36]....
        /*02f8*/ 	.word	0x0000b980
        /*02fc*/ 	.word	0x0000009f
        /*0300*/ 	.word	0x00000000
        /*0304*/ 	.short	0x010a
        /*0306*/ 	.byte	0x3f
	.zero		1


	//   ....[37]....
        /*0308*/ 	.word	0x0000b9d0
        /*030c*/ 	.word	0x00000003
        /*0310*/ 	.word	0x00000000
        /*0314*/ 	.short	0x010a
        /*0316*/ 	.byte	0x3f
	.zero		1


	//   ....[38]....
        /*0318*/ 	.word	0x0000ba30
        /*031c*/ 	.word	0x00000004
        /*0320*/ 	.word	0x00000000
        /*0324*/ 	.short	0x010a
        /*0326*/ 	.byte	0x3f
	.zero		1


	//   ....[39]....
        /*0328*/ 	.word	0x0000ba80
        /*032c*/ 	.word	0x0000009f
        /*0330*/ 	.word	0x00000010
        /*0334*/ 	.short	0x010a
        /*0336*/ 	.byte	0x3f
	.zero		1


	//   ....[40]....
        /*0338*/ 	.word	0x0000bb50
        /*033c*/ 	.word	0x0000000a
        /*0340*/ 	.word	0x00000030
        /*0344*/ 	.short	0x010a
        /*0346*/ 	.byte	0x3f
	.zero		1


	//   ....[41]....
        /*0348*/ 	.word	0x0000bc20
        /*034c*/ 	.word	0x00000009
        /*0350*/ 	.word	0x00000000
        /*0354*/ 	.short	0x010a
        /*0356*/ 	.byte	0x3f
	.zero		1


	//   ....[42]....
        /*0358*/ 	.word	0x0000bc70
        /*035c*/ 	.word	0x00000008
        /*0360*/ 	.word	0x00000000
        /*0364*/ 	.short	0x010a
        /*0366*/ 	.byte	0x3f
	.zero		1


	//   ....[43]....
        /*0368*/ 	.word	0x0000bcc0
        /*036c*/ 	.word	0x00000009
        /*0370*/ 	.word	0x00000000
        /*0374*/ 	.short	0x010a
        /*0376*/ 	.byte	0x3f
	.zero		1


	//   ....[44]....
        /*0378*/ 	.word	0x0000bd10
        /*037c*/ 	.word	0x00000008
        /*0380*/ 	.word	0x00000000
        /*0384*/ 	.short	0x010a
        /*0386*/ 	.byte	0x3f
	.zero		1


	//   ....[45]....
        /*0388*/ 	.word	0x0000bd60
        /*038c*/ 	.word	0x0000000b
        /*0390*/ 	.word	0x00000000
        /*0394*/ 	.short	0x010a
        /*0396*/ 	.byte	0x3f
	.zero		1


	//----- nvinfo : EIATTR_NUM_MBARRIERS
	.align		4
.L_37:
        /*0398*/ 	.byte	0x03, 0x38
        /*039a*/ 	.short	0x0012


	//----- nvinfo : EIATTR_EXIT_INSTR_OFFSETS
	.align		4
        /*039c*/ 	.byte	0x04, 0x1c
        /*039e*/ 	.short	(.L_39 - .L_38)


	//   ....[0]....
.L_38:
        /*03a0*/ 	.word	0x000011c0


	//   ....[1]....
        /*03a4*/ 	.word	0x00001220


	//   ....[2]....
        /*03a8*/ 	.word	0x0000a7b0


	//   ....[3]....
        /*03ac*/ 	.word	0x0000a7e0


	//   ....[4]....
        /*03b0*/ 	.word	0x0000b970


	//----- nvinfo : EIATTR_MAX_THREADS
	.align		4
.L_39:
        /*03b4*/ 	.byte	0x04, 0x05
        /*03b6*/ 	.short	(.L_41 - .L_40)
.L_40:
        /*03b8*/ 	.word	0x00000180
        /*03bc*/ 	.word	0x00000001
        /*03c0*/ 	.word	0x00000001


	//----- nvinfo : EIATTR_CRS_STACK_SIZE
	.align		4
.L_41:
        /*03c4*/ 	.byte	0x04, 0x1e
        /*03c6*/ 	.short	(.L_43 - .L_42)
.L_42:
        /*03c8*/ 	.word	0x00000000


	//----- nvinfo : EIATTR_CBANK_PARAM_SIZE
	.align		4
.L_43:
        /*03cc*/ 	.byte	0x03, 0x19
        /*03ce*/ 	.short	0x0470


	//----- nvinfo : EIATTR_PARAM_CBANK
	.align		4
        /*03d0*/ 	.byte	0x04, 0x0a
        /*03d2*/ 	.short	(.L_45 - .L_44)
	.align		4
.L_44:
        /*03d4*/ 	.word	index@(.nv.constant0._ZN7cutlass13device_kernelINS_4gemm6kernel13GemmUniversalIN4cute5tupleIJiiiiEEENS1_10collective13CollectiveMmaINS1_34MainloopSm90TmaGmmaWarpSpecializedILi6ENS5_IJNS4_1CILi1EEESB_SB_EEENS1_32KernelTmaWarpSpecializedPingpongEEENS5_IJNSA_ILi64EEENSA_ILi256EEENSA_ILi128EEEEEENS_10bfloat16_tENS5_IJlSB_lEEESJ_SK_NS4_8TiledMMAINS4_8MMA_AtomIJNS4_4SM904GMMA28MMA_64x256x16_F32BF16BF16_SSILNSO_5MajorE0ELSQ_0ELNSO_7ScaleInE1ELSR_1EEEEEENS4_6LayoutISC_NS5_IJNSA_ILi0EEESV_SV_EEEEENS5_IJNS4_10UnderscoreESY_SY_EEEEENS4_13SM90_TMA_LOADENS4_14ComposedLayoutINS4_7SwizzleILi3ELi4ELi3EEENS4_18smem_ptr_flag_bitsILi16EEENSU_INS5_IJNSA_ILi8EEESF_EEENS5_IJSF_SB_EEEEEEEvNS4_8identityES11_S1B_vS1C_EENS_8epilogue10collective6detail29Sm90TmaWarpSpecializedAdapterINS1F_15DefaultEpilogueISJ_SK_SK_NS1E_6thread17LinearCombinationISJ_Li1EffLNS1J_9ScaleType4KindE0ELNS_15FloatRoundStyleE2ESJ_EENS1_15EpilogueDefaultEEEEEvvEEEEvNT_6ParamsE)
        /*03d8*/ 	.short	0x0210
        /*03da*/ 	.short	0x0470


	//----- nvinfo : EIATTR_SW_WAR
	.align		4
.L_45:
        /*03dc*/ 	.byte	0x04, 0x36
        /*03de*/ 	.short	(.L_47 - .L_46)
.L_46:
        /*03e0*/ 	.word	0x00000008
.L_47:


//--------------------- .nv.callgraph             --------------------------
	.section	.nv.callgraph,"",@"SHT_CUDA_CALLGRAPH"
	.align	4
	.sectionentsize	8
	.align		4
        /*0000*/ 	.word	0x00000000
	.align		4
        /*0004*/ 	.word	0xffffffff
	.align		4
        /*0008*/ 	.word	index@(_ZN7cutlass13device_kernelINS_4gemm6kernel13GemmUniversalIN4cute5tupleIJiiiiEEENS1_10collective13CollectiveMmaINS1_34MainloopSm90TmaGmmaWarpSpecializedILi6ENS5_IJNS4_1CILi1EEESB_SB_EEENS1_32KernelTmaWarpSpecializedPingpongEEENS5_IJNSA_ILi64EEENSA_ILi256EEENSA_ILi128EEEEEENS_10bfloat16_tENS5_IJlSB_lEEESJ_SK_NS4_8TiledMMAINS4_8MMA_AtomIJNS4_4SM904GMMA28MMA_64x256x16_F32BF16BF16_SSILNSO_5MajorE0ELSQ_0ELNSO_7ScaleInE1ELSR_1EEEEEENS4_6LayoutISC_NS5_IJNSA_ILi0EEESV_SV_EEEEENS5_IJNS4_10UnderscoreESY_SY_EEEEENS4_13SM90_TMA_LOADENS4_14ComposedLayoutINS4_7SwizzleILi3ELi4ELi3EEENS4_18smem_ptr_flag_bitsILi16EEENSU_INS5_IJNSA_ILi8EEESF_EEENS5_IJSF_SB_EEEEEEEvNS4_8identityES11_S1B_vS1C_EENS_8epilogue10collective6detail29Sm90TmaWarpSpecializedAdapterINS1F_15DefaultEpilogueISJ_SK_SK_NS1E_6thread17LinearCombinationISJ_Li1EffLNS1J_9ScaleType4KindE0ELNS_15FloatRoundStyleE2ESJ_EENS1_15EpilogueDefaultEEEEEvvEEEEvNT_6ParamsE)
	.align		4
        /*000c*/ 	.word	index@(__assertfail)
	.align		4
        /*0010*/ 	.word	0x00000000
	.align		4
        /*0014*/ 	.word	0xfffffffe
	.align		4
        /*0018*/ 	.word	0x00000000
	.align		4
        /*001c*/ 	.word	0xfffffffd
	.align		4
        /*0020*/ 	.word	0x00000000
	.align		4
        /*0024*/ 	.word	0xfffffffc


//--------------------- .nv.constant4             --------------------------
	.section	.nv.constant4,"a",@progbits
	.align	8
	.align		8
.nv.constant4:
        /*0000*/ 	.dword	__assertfail
	.align		8
        /*0008*/ 	.dword	__unnamed_1
	.align		8
        /*0010*/ 	.dword	_ZN40_INTERNAL_670684d5_4_k_cu_4c680186_163144cuda3std3__45__cpo5beginE
	.align		8
        /*0018*/ 	.dword	_ZN40_INTERNAL_670684d5_4_k_cu_4c680186_163144cuda3std3__45__cpo3endE
	.align		8
        /*0020*/ 	.dword	_ZN40_INTERNAL_670684d5_4_k_cu_4c680186_163144cuda3std3__45__cpo6cbeginE
	.align		8
        /*0028*/ 	.dword	_ZN40_INTERNAL_670684d5_4_k_cu_4c680186_163144cuda3std3__45__cpo4cendE
	.align		8
        /*0030*/ 	.dword	_ZN40_INTERNAL_670684d5_4_k_cu_4c680186_163144cuda3std3__442_GLOBAL__N__670684d5_4_k_cu_4c680186_163146ignoreE
	.align		8
        /*0038*/ 	.dword	_ZN40_INTERNAL_670684d5_4_k_cu_4c680186_163144cuda3std3__419piecewise_constructE
	.align		8
        /*0040*/ 	.dword	_ZN40_INTERNAL_670684d5_4_k_cu_4c680186_163144cuda3std3__48in_placeE
	.align		8
        /*0048*/ 	.dword	_ZN40_INTERNAL_670684d5_4_k_cu_4c680186_163144cuda3std6ranges3__45__cpo4swapE
	.align		8
        /*0050*/ 	.dword	_ZN40_INTERNAL_670684d5_4_k_cu_4c680186_163144cuda3std6ranges3__45__cpo9iter_moveE
	.align		8
        /*0058*/ 	.dword	_ZN40_INTERNAL_670684d5_4_k_cu_4c680186_163144cute7productE
	.align		8
        /*0060*/ 	.dword	_ZN40_INTERNAL_670684d5_4_k_cu_4c680186_163144cute1_E
	.align		8
        /*0068*/ 	.dword	$str$22
	.align		8
        /*0070*/ 	.dword	$str$23


//--------------------- .text._ZN7cutlass13device_kernelINS_4gemm6kernel13GemmUniversalIN4cute5tupleIJiiiiEEENS1_10collective13CollectiveMmaINS1_34MainloopSm90TmaGmmaWarpSpecializedILi6ENS5_IJNS4_1CILi1EEESB_SB_EEENS1_32KernelTmaWarpSpecializedPingpongEEENS5_IJNSA_ILi64EEENSA_ILi256EEENSA_ILi128EEEEEENS_10bfloat16_tENS5_IJlSB_lEEESJ_SK_NS4_8TiledMMAINS4_8MMA_AtomIJNS4_4SM904GMMA28MMA_64x256x16_F32BF16BF16_SSILNSO_5MajorE0ELSQ_0ELNSO_7ScaleInE1ELSR_1EEEEEENS4_6LayoutISC_NS5_IJNSA_ILi0EEESV_SV_EEEEENS5_IJNS4_10UnderscoreESY_SY_EEEEENS4_13SM90_TMA_LOADENS4_14ComposedLayoutINS4_7SwizzleILi3ELi4ELi3EEENS4_18smem_ptr_flag_bitsILi16EEENSU_INS5_IJNSA_ILi8EEESF_EEENS5_IJSF_SB_EEEEEEEvNS4_8identityES11_S1B_vS1C_EENS_8epilogue10collective6detail29Sm90TmaWarpSpecializedAdapterINS1F_15DefaultEpilogueISJ_SK_SK_NS1E_6thread17LinearCombinationISJ_Li1EffLNS1J_9ScaleType4KindE0ELNS_15FloatRoundStyleE2ESJ_EENS1_15EpilogueDefaultEEEEEvvEEEEvNT_6ParamsE --------------------------
	.section	.text._ZN7cutlass13device_kernelINS_4gemm6kernel13GemmUniversalIN4cute5tupleIJiiiiEEENS1_10collective13CollectiveMmaINS1_34MainloopSm90TmaGmmaWarpSpecializedILi6ENS5_IJNS4_1CILi1EEESB_SB_EEENS1_32KernelTmaWarpSpecializedPingpongEEENS5_IJNSA_ILi64EEENSA_ILi256EEENSA_ILi128EEEEEENS_10bfloat16_tENS5_IJlSB_lEEESJ_SK_NS4_8TiledMMAINS4_8MMA_AtomIJNS4_4SM904GMMA28MMA_64x256x16_F32BF16BF16_SSILNSO_5MajorE0ELSQ_0ELNSO_7ScaleInE1ELSR_1EEEEEENS4_6LayoutISC_NS5_IJNSA_ILi0EEESV_SV_EEEEENS5_IJNS4_10UnderscoreESY_SY_EEEEENS4_13SM90_TMA_LOADENS4_14ComposedLayoutINS4_7SwizzleILi3ELi4ELi3EEENS4_18smem_ptr_flag_bitsILi16EEENSU_INS5_IJNSA_ILi8EEESF_EEENS5_IJSF_SB_EEEEEEEvNS4_8identityES11_S1B_vS1C_EENS_8epilogue10collective6detail29Sm90TmaWarpSpecializedAdapterINS1F_15DefaultEpilogueISJ_SK_SK_NS1E_6thread17LinearCombinationISJ_Li1EffLNS1J_9ScaleType4KindE0ELNS_15FloatRoundStyleE2ESJ_EENS1_15EpilogueDefaultEEEEEvvEEEEvNT_6ParamsE,"ax",@progbits
	.align	128
.text._ZN7cutlass13device_kernelINS_4gemm6kernel13GemmUniversalIN4cute5tupleIJiiiiEEENS1_10collective13CollectiveMmaINS1_34MainloopSm90TmaGmmaWarpSpecializedILi6ENS5_IJNS4_1CILi1EEESB_SB_EEENS1_32KernelTmaWarpSpecializedPingpongEEENS5_IJNSA_ILi64EEENSA_ILi256EEENSA_ILi128EEEEEENS_10bfloat16_tENS5_IJlSB_lEEESJ_SK_NS4_8TiledMMAINS4_8MMA_AtomIJNS4_4SM904GMMA28MMA_64x256x16_F32BF16BF16_SSILNSO_5MajorE0ELSQ_0ELNSO_7ScaleInE1ELSR_1EEEEEENS4_6LayoutISC_NS5_IJNSA_ILi0EEESV_SV_EEEEENS5_IJNS4_10UnderscoreESY_SY_EEEEENS4_13SM90_TMA_LOADENS4_14ComposedLayoutINS4_7SwizzleILi3ELi4ELi3EEENS4_18smem_ptr_flag_bitsILi16EEENSU_INS5_IJNSA_ILi8EEESF_EEENS5_IJSF_SB_EEEEEEEvNS4_8identityES11_S1B_vS1C_EENS_8epilogue10collective6detail29Sm90TmaWarpSpecializedAdapterINS1F_15DefaultEpilogueISJ_SK_SK_NS1E_6thread17LinearCombinationISJ_Li1EffLNS1J_9ScaleType4KindE0ELNS_15FloatRoundStyleE2ESJ_EENS1_15EpilogueDefaultEEEEEvvEEEEvNT_6ParamsE:
        .type           _ZN7cutlass13device_kernelINS_4gemm6kernel13GemmUniversalIN4cute5tupleIJiiiiEEENS1_10collective13CollectiveMmaINS1_34MainloopSm90TmaGmmaWarpSpecializedILi6ENS5_IJNS4_1CILi1EEESB_SB_EEENS1_32KernelTmaWarpSpecializedPingpongEEENS5_IJNSA_ILi64EEENSA_ILi256EEENSA_ILi128EEEEEENS_10bfloat16_tENS5_IJlSB_lEEESJ_SK_NS4_8TiledMMAINS4_8MMA_AtomIJNS4_4SM904GMMA28MMA_64x256x16_F32BF16BF16_SSILNSO_5MajorE0ELSQ_0ELNSO_7ScaleInE1ELSR_1EEEEEENS4_6LayoutISC_NS5_IJNSA_ILi0EEESV_SV_EEEEENS5_IJNS4_10UnderscoreESY_SY_EEEEENS4_13SM90_TMA_LOADENS4_14ComposedLayoutINS4_7SwizzleILi3ELi4ELi3EEENS4_18smem_ptr_flag_bitsILi16EEENSU_INS5_IJNSA_ILi8EEESF_EEENS5_IJSF_SB_EEEEEEEvNS4_8identityES11_S1B_vS1C_EENS_8epilogue10collective6detail29Sm90TmaWarpSpecializedAdapterINS1F_15DefaultEpilogueISJ_SK_SK_NS1E_6thread17LinearCombinationISJ_Li1EffLNS1J_9ScaleType4KindE0ELNS_15FloatRoundStyleE2ESJ_EENS1_15EpilogueDefaultEEEEEvvEEEEvNT_6ParamsE,@function
        .size           _ZN7cutlass13device_kernelINS_4gemm6kernel13GemmUniversalIN4cute5tupleIJiiiiEEENS1_10collective13CollectiveMmaINS1_34MainloopSm90TmaGmmaWarpSpecializedILi6ENS5_IJNS4_1CILi1EEESB_SB_EEENS1_32KernelTmaWarpSpecializedPingpongEEENS5_IJNSA_ILi64EEENSA_ILi256EEENSA_ILi128EEEEEENS_10bfloat16_tENS5_IJlSB_lEEESJ_SK_NS4_8TiledMMAINS4_8MMA_AtomIJNS4_4SM904GMMA28MMA_64x256x16_F32BF16BF16_SSILNSO_5MajorE0ELSQ_0ELNSO_7ScaleInE1ELSR_1EEEEEENS4_6LayoutISC_NS5_IJNSA_ILi0EEESV_SV_EEEEENS5_IJNS4_10UnderscoreESY_SY_EEEEENS4_13SM90_TMA_LOADENS4_14ComposedLayoutINS4_7SwizzleILi3ELi4ELi3EEENS4_18smem_ptr_flag_bitsILi16EEENSU_INS5_IJNSA_ILi8EEESF_EEENS5_IJSF_SB_EEEEEEEvNS4_8identityES11_S1B_vS1C_EENS_8epilogue10collective6detail29Sm90TmaWarpSpecializedAdapterINS1F_15DefaultEpilogueISJ_SK_SK_NS1E_6thread17LinearCombinationISJ_Li1EffLNS1J_9ScaleType4KindE0ELNS_15FloatRoundStyleE2ESJ_EENS1_15EpilogueDefaultEEEEEvvEEEEvNT_6ParamsE,(.L_x_329 - _ZN7cutlass13device_kernelINS_4gemm6kernel13GemmUniversalIN4cute5tupleIJiiiiEEENS1_10collective13CollectiveMmaINS1_34MainloopSm90TmaGmmaWarpSpecializedILi6ENS5_IJNS4_1CILi1EEESB_SB_EEENS1_32KernelTmaWarpSpecializedPingpongEEENS5_IJNSA_ILi64EEENSA_ILi256EEENSA_ILi128EEEEEENS_10bfloat16_tENS5_IJlSB_lEEESJ_SK_NS4_8TiledMMAINS4_8MMA_AtomIJNS4_4SM904GMMA28MMA_64x256x16_F32BF16BF16_SSILNSO_5MajorE0ELSQ_0ELNSO_7ScaleInE1ELSR_1EEEEEENS4_6LayoutISC_NS5_IJNSA_ILi0EEESV_SV_EEEEENS5_IJNS4_10UnderscoreESY_SY_EEEEENS4_13SM90_TMA_LOADENS4_14ComposedLayoutINS4_7SwizzleILi3ELi4ELi3EEENS4_18smem_ptr_flag_bitsILi16EEENSU_INS5_IJNSA_ILi8EEESF_EEENS5_IJSF_SB_EEEEEEEvNS4_8identityES11_S1B_vS1C_EENS_8epilogue10collective6detail29Sm90TmaWarpSpecializedAdapterINS1F_15DefaultEpilogueISJ_SK_SK_NS1E_6thread17LinearCombinationISJ_Li1EffLNS1J_9ScaleType4KindE0ELNS_15FloatRoundStyleE2ESJ_EENS1_15EpilogueDefaultEEEEEvvEEEEvNT_6ParamsE)
        .other          _ZN7cutlass13device_kernelINS_4gemm6kernel13GemmUniversalIN4cute5tupleIJiiiiEEENS1_10collective13CollectiveMmaINS1_34MainloopSm90TmaGmmaWarpSpecializedILi6ENS5_IJNS4_1CILi1EEESB_SB_EEENS1_32KernelTmaWarpSpecializedPingpongEEENS5_IJNSA_ILi64EEENSA_ILi256EEENSA_ILi128EEEEEENS_10bfloat16_tENS5_IJlSB_lEEESJ_SK_NS4_8TiledMMAINS4_8MMA_AtomIJNS4_4SM904GMMA28MMA_64x256x16_F32BF16BF16_SSILNSO_5MajorE0ELSQ_0ELNSO_7ScaleInE1ELSR_1EEEEEENS4_6LayoutISC_NS5_IJNSA_ILi0EEESV_SV_EEEEENS5_IJNS4_10UnderscoreESY_SY_EEEEENS4_13SM90_TMA_LOADENS4_14ComposedLayoutINS4_7SwizzleILi3ELi4ELi3EEENS4_18smem_ptr_flag_bitsILi16EEENSU_INS5_IJNSA_ILi8EEESF_EEENS5_IJSF_SB_EEEEEEEvNS4_8identityES11_S1B_vS1C_EENS_8epilogue10collective6detail29Sm90TmaWarpSpecializedAdapterINS1F_15DefaultEpilogueISJ_SK_SK_NS1E_6thread17LinearCombinationISJ_Li1EffLNS1J_9ScaleType4KindE0ELNS_15FloatRoundStyleE2ESJ_EENS1_15EpilogueDefaultEEEEEvvEEEEvNT_6ParamsE,@"STO_CUDA_ENTRY STV_DEFAULT"
_ZN7cutlass13device_kernelINS_4gemm6kernel13GemmUniversalIN4cute5tupleIJiiiiEEENS1_10collective13CollectiveMmaINS1_34MainloopSm90TmaGmmaWarpSpecializedILi6ENS5_IJNS4_1CILi1EEESB_SB_EEENS1_32KernelTmaWarpSpecializedPingpongEEENS5_IJNSA_ILi64EEENSA_ILi256EEENSA_ILi128EEEEEENS_10bfloat16_tENS5_IJlSB_lEEESJ_SK_NS4_8TiledMMAINS4_8MMA_AtomIJNS4_4SM904GMMA28MMA_64x256x16_F32BF16BF16_SSILNSO_5MajorE0ELSQ_0ELNSO_7ScaleInE1ELSR_1EEEEEENS4_6LayoutISC_NS5_IJNSA_ILi0EEESV_SV_EEEEENS5_IJNS4_10UnderscoreESY_SY_EEEEENS4_13SM90_TMA_LOADENS4_14ComposedLayoutINS4_7SwizzleILi3ELi4ELi3EEENS4_18smem_ptr_flag_bitsILi16EEENSU_INS5_IJNSA_ILi8EEESF_EEENS5_IJSF_SB_EEEEEEEvNS4_8identityES11_S1B_vS1C_EENS_8epilogue10collective6detail29Sm90TmaWarpSpecializedAdapterINS1F_15DefaultEpilogueISJ_SK_SK_NS1E_6thread17LinearCombinationISJ_Li1EffLNS1J_9ScaleType4KindE0ELNS_15FloatRoundStyleE2ESJ_EENS1_15EpilogueDefaultEEEEEvvEEEEvNT_6ParamsE:
[----:B------:R-:W0:Y:S02]  /*0000*/  LDC R1, c[0x0][0x28] ;  /* 0x00000a00ff017b82 */ /* 0x000e240000000800 */
[----:B0-----:R-:W-:Y:S01]  /*0010*/  VIADD R1, R1, 0xfffffff8 ;  /* 0xfffffff801017836 */ /* 0x001fe20000000000 */
[----:B------:R-:W0:Y:S01]  /*0020*/  S2R R4, SR_TID.X ;  /* 0x0000000000047919 */ /* 0x000e220000002100 */
[----:B------:R-:W-:Y:S01]  /*0030*/  ELECT P0, URZ, PT ;  /* 0x00000000003f782f */ /* 0x000fe20003800000 */
[----:B------:R-:W-:Y:S01]  /*0040*/  BSSY B0, `(.L_x_0) ;  /* 0x000000f000007945 */ /* 0x000fe20003800000 */
[--C-:B0-----:R-:W-:Y:S02]  /*0050*/  SHF.R.U32.HI R0, RZ, 0x5, R4.reuse ;  /* 0x00000005ff007819 */ /* 0x101fe40000011604 */
[----:B------:R-:W-:-:S03]  /*0060*/  SHF.R.U32.HI R5, RZ, 0x7, R4 ;  /* 0x00000007ff057819 */ /* 0x000fc60000011604 */
[----:B------:R-:W0:Y:S04]  /*0070*/  SHFL.IDX PT, R2, R0, RZ, 0x1f ;  /* 0x00001fff00027589 */ /* 0x000e2800000e0000 */
[----:B------:R1:W2:Y:S01]  /*0080*/  SHFL.IDX PT, R8, R5, RZ, 0x1f ;  /* 0x00001fff05087589 */ /* 0x0002a200000e0000 */
[----:B0-----:R-:W-:-:S13]  /*0090*/  ISETP.NE.OR P0, PT, R2, RZ, !P0 ;  /* 0x000000ff0200720c */ /* 0x001fda0004705670 */
[----:B-12---:R-:W-:Y:S05]  /*00a0*/  @P0 BRA `(.L_x_1) ;  /* 0x0000000000200947 */ /* 0x006fea0003800000 */
[----:B------:R-:W-:Y:S02]  /*00b0*/  ULDC.64 UR4, c[0x0][0x198] ;  /* 0x0000660000047ab9 */ /* 0x000fe40000000a00 */
[----:B------:R-:W-:Y:S02]  /*00c0*/  UIADD3 UR6, UP0, UR4, 0xf0, URZ ;  /* 0x000000f004067890 */ /* 0x000fe4000ff1e03f */
[----:B------:R-:W-:Y:S02]  /*00d0*/  UIADD3 UR4, UP1, UR4, 0x1f0, URZ ;  /* 0x000001f004047890 */ /* 0x000fe4000ff3e03f */
[----:B------:R-:W-:Y:S02]  /*00e0*/  UIADD3.X UR7, URZ, UR5, URZ, UP0, !UPT ;  /* 0x000000053f077290 */ /* 0x000fe400087fe43f */
[----:B------:R-:W-:-:S07]  /*00f0*/  UIADD3.X UR5, URZ, UR5, URZ, UP1, !UPT ;  /* 0x000000053f057290 */ /* 0x000fce0008ffe43f */
[----:B------:R0:W-:Y:S02]  /*0100*/  UTMACCTL.PF [UR6] ;  /* 0x00000000060079b9 */ /* 0x0001e40008040000 */
[----:B------:R0:W-:Y:S02]  /*0110*/  UTMACCTL.PF [UR4] ;  /* 0x00000000040079b9 */ /* 0x0001e40008040000 */
[----:B0-----:R-:W-:Y:S01]  /*0120*/  NOP ;  /* 0x0000000000007918 */ /* 0x001fe20000000000 */
.L_x_1:
[----:B------:R-:W-:Y:S05]  /*0130*/  BSYNC B0 ;  /* 0x0000000000007941 */ /* 0x000fea0003800000 */
.L_x_0:
[----:B------:R-:W0:Y:S02]  /*0140*/  SHFL.IDX PT, R3, R0, RZ, 0x1f ;  /* 0x00001fff00037589 */ /* 0x000e2400000e0000 */
[----:B0-----:R-:W-:-:S13]  /*0150*/  ISETP.NE.AND P0, PT, R3, RZ, PT ;  /* 0x000000ff0300720c */ /* 0x001fda0003f05270 */
[----:B------:R-:W-:Y:S05]  /*0160*/  @P0 BRA `(.L_x_2) ;  /* 0x0000000000680947 */ /* 0x000fea0003800000 */
[----:B------:R-:W0:Y:S01]  /*0170*/  S2UR UR8, SR_CgaCtaId ;  /* 0x00000000000879c3 */ /* 0x000e220000008800 */
[----:B------:R-:W-:Y:S01]  /*0180*/  UMOV UR4, 0x400 ;  /* 0x0000040000047882 */ /* 0x000fe20000000000 */
[----:B------:R-:W-:Y:S01]  /*0190*/  UMOV UR5, 0x1 ;  /* 0x0000000100057882 */ /* 0x000fe20000000000 */
[----:B------:R-:W-:Y:S01]  /*01a0*/  UMOV UR6, 0x80 ;  /* 0x0000008000067882 */ /* 0x000fe20000000000 */
[----:B------:R-:W-:Y:S01]  /*01b0*/  ELECT P0, URZ, PT ;  /* 0x00000000003f782f */ /* 0x000fe20003800000 */
[----:B------:R-:W-:-:S04]  /*01c0*/  UIADD3 UR6, -UR6, 0x100000, URZ ;  /* 0x0010000006067890 */ /* 0x000fc8000fffe13f */
[----:B------:R-:W-:Y:S02]  /*01d0*/  USHF.L.U32 UR7, UR6, 0xb, URZ ;  /* 0x0000000b06077899 */ /* 0x000fe4000800063f */
[----:B------:R-:W-:Y:S02]  /*01e0*/  USHF.L.U32 UR6, UR6, 0x1, URZ ;  /* 0x0000000106067899 */ /* 0x000fe4000800063f */
[----:B0-----:R-:W-:Y:S02]  /*01f0*/  ULEA UR8, UR8, UR4, 0x18 ;  /* 0x0000000408087291 */ /* 0x001fe4000f8ec03f */
[----:B------:R-:W-:-:S04]  /*0200*/  UIADD3 UR4, -UR5, 0x100000, URZ ;  /* 0x0010000005047890 */ /* 0x000fc8000fffe13f */
[----:B------:R-:W-:Y:S02]  /*0210*/  USHF.L.U32 UR5, UR4, 0xb, URZ ;  /* 0x0000000b04057899 */ /* 0x000fe4000800063f */
[----:B------:R-:W-:Y:S01]  /*0220*/  USHF.L.U32 UR4, UR4, 0x1, URZ ;  /* 0x0000000104047899 */ /* 0x000fe2000800063f */
[----:B------:R-:W0:Y:S11]  /*0230*/  FENCE.VIEW.ASYNC.S ;  /* 0x00000000000073c6 */ /* 0x000e360000000000 */
[----:B0-----:R0:W1:Y:S01]  /*0240*/  SYNCS.EXCH.64 URZ, [UR8], UR4 ;  /* 0x00000004083f75b2 */ /* 0x0010620008000100 */
[----:B------:R0:W2:Y:S01]  /*0250*/  SYNCS.EXCH.64 URZ, [UR8+0x30], UR6 ;  /* 0x00003006083f75b2 */ /* 0x0000a20008000100 */
[----:B------:R0:W3:Y:S01]  /*0260*/  SYNCS.EXCH.64 URZ, [UR8+0x8], UR4 ;  /* 0x00000804083f75b2 */ /* 0x0000e20008000100 */
[----:B------:R0:W4:Y:S01]  /*0270*/  SYNCS.EXCH.64 URZ, [UR8+0x38], UR6 ;  /* 0x00003806083f75b2 */ /* 0x0001220008000100 */
[----:B------:R0:W0:Y:S01]  /*0280*/  SYNCS.EXCH.64 URZ, [UR8+0x10], UR4 ;  /* 0x00001004083f75b2 */ /* 0x0000220008000100 */
[----:B------:R0:W0:Y:S01]  /*0290*/  SYNCS.EXCH.64 URZ, [UR8+0x40], UR6 ;  /* 0x00004006083f75b2 */ /* 0x0000220008000100 */
[----:B------:R0:W0:Y:S01]  /*02a0*/  SYNCS.EXCH.64 URZ, [UR8+0x18], UR4 ;  /* 0x00001804083f75b2 */ /* 0x0000220008000100 */
[----:B------:R0:W0:Y:S01]  /*02b0*/  SYNCS.EXCH.64 URZ, [UR8+0x48], UR6 ;  /* 0x00004806083f75b2 */ /* 0x0000220008000100 */
[----:B------:R0:W0:Y:S01]  /*02c0*/  SYNCS.EXCH.64 URZ, [UR8+0x20], UR4 ;  /* 0x00002004083f75b2 */ /* 0x0000220008000100 */
[----:B------:R0:W0:Y:S01]  /*02d0*/  SYNCS.EXCH.64 URZ, [UR8+0x50], UR6 ;  /* 0x00005006083f75b2 */ /* 0x0000220008000100 */
[----:B------:R0:W0:Y:S01]  /*02e0*/  SYNCS.EXCH.64 URZ, [UR8+0x28], UR4 ;  /* 0x00002804083f75b2 */ /* 0x0000220008000100 */
[----:B------:R0:W0:Y:S01]  /*02f0*/  SYNCS.EXCH.64 URZ, [UR8+0x58], UR6 ;  /* 0x00005806083f75b2 */ /* 0x0000220008000100 */
[----:B------:R-:W-:Y:S01]  /*0300*/  NOP ;  /* 0x0000000000007918 */ /* 0x000fe20000000000 */
.L_x_2:
[----:B------:R-:W5:Y:S01]  /*0310*/  SHFL.IDX PT, R6, R0, RZ, 0x1f ;  /* 0x00001fff00067589 */ /* 0x000f6200000e0000 */
[----:B------:R-:W-:Y:S01]  /*0320*/  ELECT P0, URZ, PT ;  /* 0x00000000003f782f */ /* 0x000fe20003800000 */
[----:B------:R-:W-:Y:S01]  /*0330*/  NOP ;  /* 0x0000000000007918 */ /* 0x000fe20000000000 */
[----:B------:R-:W-:Y:S01]  /*0340*/  ELECT P1, URZ, PT ;  /* 0x00000000003f782f */ /* 0x000fe20003820000 */
[----:B------:R-:W1:Y:S01]  /*0350*/  SHFL.IDX PT, R3, R0, RZ, 0x1f ;  /* 0x00001fff00037589 */ /* 0x000e6200000e0000 */
[----:B0-----:R-:W-:Y:S01]  /*0360*/  UMOV UR4, 0x20 ;  /* 0x0000002000047882 */ /* 0x001fe20000000000 */
[----:B------:R-:W-:Y:S01]  /*0370*/  UMOV UR11, 0x80 ;  /* 0x00000080000b7882 */ /* 0x000fe20000000000 */
[----:B------:R-:W-:Y:S01]  /*0380*/  NOP ;  /* 0x0000000000007918 */ /* 0x000fe20000000000 */
[C---:B------:R-:W-:Y:S01]  /*0390*/  VIADD R33, R8.reuse, 0xffffffff ;  /* 0xffffffff08217836 */ /* 0x040fe20000000000 */
[----:B------:R-:W0:Y:S01]  /*03a0*/  SHFL.IDX PT, R5, R5, RZ, 0x1f ;  /* 0x00001fff05057589 */ /* 0x000e2200000e0000 */
[----:B------:R-:W-:Y:S01]  /*03b0*/  ULDC.64 UR36, c[0x0][0x208] ;  /* 0x0000820000247ab9 */ /* 0x000fe20000000a00 */
[----:B------:R-:W-:-:S02]  /*03c0*/  ISETP.NE.AND P2, PT, R8, RZ, PT ;  /* 0x000000ff0800720c */ /* 0x000fc40003f45270 */
[----:B------:R-:W-:Y:S02]  /*03d0*/  ISETP.GE.U32.AND P3, PT, R33, 0x2, PT ;  /* 0x000000022100780c */ /* 0x000fe40003f66070 */
[----:B-----5:R-:W-:Y:S02]  /*03e0*/  ISETP.NE.OR P0, PT, R6, RZ, !P0 ;  /* 0x000000ff0600720c */ /* 0x020fe40004705670 */
[----:B-1----:R-:W-:Y:S02]  /*03f0*/  ISETP.NE.OR P1, PT, R3, RZ, !P1 ;  /* 0x000000ff0300720c */ /* 0x002fe40004f25670 */
[----:B------:R-:W-:-:S04]  /*0400*/  SHF.R.S32.HI R3, RZ, 0x1f, R2 ;  /* 0x0000001fff037819 */ /* 0x000fc80000011402 */
[----:B------:R-:W-:-:S05]  /*0410*/  LEA.HI R3, R3, R2, RZ, 0x2 ;  /* 0x0000000203037211 */ /* 0x000fca00078f10ff */
[----:B------:R-:W-:Y:S01]  /*0420*/  VOTEU.ALL UP0, P0 ;  /* 0x00000000003f7886 */ /* 0x000fe20000000000 */
[----:B------:R-:W-:Y:S01]  /*0430*/  LOP3.LUT R3, R3, 0xfffffffc, RZ, 0xc0, !PT ;  /* 0xfffffffc03037812 */ /* 0x000fe200078ec0ff */
[----:B------:R-:W-:-:S03]  /*0440*/  VOTEU.ALL UP1, P1 ;  /* 0x00000000003f7886 */ /* 0x000fc60000820000 */
[----:B------:R-:W1:Y:S01]  /*0450*/  @!UP0 S2UR UR7, SR_CgaCtaId ;  /* 0x00000000000789c3 */ /* 0x000e620000008800 */
[----:B------:R-:W-:Y:S01]  /*0460*/  @!UP0 UMOV UR6, 0x400 ;  /* 0x0000040000068882 */ /* 0x000fe20000000000 */
[----:B------:R-:W-:-:S04]  /*0470*/  @!UP0 UIADD3 UR4, -UR4, 0x100000, URZ ;  /* 0x0010000004048890 */ /* 0x000fc8000fffe13f */
[----:B------:R-:W-:Y:S02]  /*0480*/  @!UP0 USHF.L.U32 UR5, UR4, 0xb, URZ ;  /* 0x0000000b04058899 */ /* 0x000fe4000800063f */
[----:B------:R-:W-:Y:S01]  /*0490*/  @!UP0 USHF.L.U32 UR4, UR4, 0x1, URZ ;  /* 0x0000000104048899 */ /* 0x000fe2000800063f */
[----:B------:R-:W-:Y:S01]  /*04a0*/  IMAD.IADD R0, R2, 0x1, -R3 ;  /* 0x0000000102007824 */ /* 0x000fe200078e0a03 */
[----:B------:R-:W-:Y:S01]  /*04b0*/  @!UP1 UMOV UR9, 0x400 ;  /* 0x0000040000099882 */ /* 0x000fe20000000000 */
[----:B------:R-:W-:Y:S01]  /*04c0*/  VOTEU.ALL UP2, P1 ;  /* 0x00000000003f7886 */ /* 0x000fe20000840000 */
[----:B------:R-:W-:Y:S01]  /*04d0*/  VOTEU.ALL UP3, P1 ;  /* 0x00000000003f7886 */ /* 0x000fe20000860000 */
[----:B------:R-:W-:Y:S01]  /*04e0*/  VOTEU.ALL UP4, P1 ;  /* 0x00000000003f7886 */ /* 0x000fe20000880000 */
[----:B------:R-:W5:Y:S01]  /*04f0*/  @!UP1 S2UR UR10, SR_CgaCtaId ;  /* 0x00000000000a99c3 */ /* 0x000f620000008800 */
[----:B------:R-:W-:Y:S01]  /*0500*/  VOTEU.ALL UP5, P1 ;  /* 0x00000000003f7886 */ /* 0x000fe200008a0000 */
[----:B------:R-:W-:-:S04]  /*0510*/  SHF.R.S32.HI R3, RZ, 0x1f, R4 ;  /* 0x0000001fff037819 */ /* 0x000fc80000011404 */
[----:B------:R-:W-:-:S04]  /*0520*/  LEA.HI R3, R3, R4, RZ, 0x7 ;  /* 0x0000000403037211 */ /* 0x000fc800078f38ff */
[----:B------:R-:W-:-:S05]  /*0530*/  LOP3.LUT R3, R3, 0xffffff80, RZ, 0xc0, !PT ;  /* 0xffffff8003037812 */ /* 0x000fca00078ec0ff */
[----:B------:R-:W-:Y:S01]  /*0540*/  IMAD.IADD R3, R4, 0x1, -R3 ;  /* 0x0000000104037824 */ /* 0x000fe200078e0a03 */
[----:B-1----:R-:W-:Y:S02]  /*0550*/  @!UP0 ULEA UR8, UR7, UR6, 0x18 ;  /* 0x0000000607088291 */ /* 0x002fe4000f8ec03f */
[----:B------:R-:W-:-:S04]  /*0560*/  @!UP1 UIADD3 UR6, -UR11, 0x100000, URZ ;  /* 0x001000000b069890 */ /* 0x000fc8000fffe13f */
[----:B------:R-:W-:Y:S02]  /*0570*/  @!UP1 USHF.L.U32 UR7, UR6, 0xb, URZ ;  /* 0x0000000b06079899 */ /* 0x000fe4000800063f */
[----:B------:R-:W-:Y:S01]  /*0580*/  @!UP1 USHF.L.U32 UR6, UR6, 0x1, URZ ;  /* 0x0000000106069899 */ /* 0x000fe2000800063f */
[----:B------:R-:W-:Y:S01]  /*0590*/  VOTEU.ALL UP0, P0 ;  /* 0x00000000003f7886 */ /* 0x000fe20000000000 */
[----:B-----5:R-:W-:Y:S01]  /*05a0*/  @!UP1 ULEA UR9, UR10, UR9, 0x18 ;  /* 0x000000090a099291 */ /* 0x020fe2000f8ec03f */
[----:B------:R-:W-:Y:S02]  /*05b0*/  VOTEU.ALL UP1, P0 ;  /* 0x00000000003f7886 */ /* 0x000fe40000020000 */
[----:B------:R-:W-:Y:S01]  /*05c0*/  ULDC.64 UR10, c[0x0][0x598] ;  /* 0x00016600000a7ab9 */ /* 0x000fe20000000a00 */
[----:B------:R-:W-:Y:S01]  /*05d0*/  ISETP.NE.AND P0, PT, R0, 0x3, PT ;  /* 0x000000030000780c */ /* 0x000fe20003f05270 */
[----:B------:R-:W1:Y:S02]  /*05e0*/  FENCE.VIEW.ASYNC.S ;  /* 0x00000000000073c6 */ /* 0x000e640000000000 */
[----:B-1----:R1:W2:Y:S01]  /*05f0*/  @!UP0 SYNCS.EXCH.64 URZ, [UR8+0x90], UR4 ;  /* 0x00009004083f85b2 */ /* 0x0022a20008000100 */
[----:B------:R-:W-:-:S02]  /*0600*/  ISETP.NE.U32.AND P1, PT, RZ, UR10, PT ;  /* 0x0000000aff007c0c */ /* 0x000fc4000bf25070 */
[----:B------:R-:W-:Y:S02]  /*0610*/  ISETP.EQ.OR P0, PT, R0, RZ, !P0 ;  /* 0x000000ff0000720c */ /* 0x000fe40004702670 */
[----:B------:R-:W-:Y:S02]  /*0620*/  ISETP.NE.AND.EX P1, PT, RZ, UR11, PT, P1 ;  /* 0x0000000bff007c0c */ /* 0x000fe4000bf25310 */
[----:B------:R-:W-:-:S04]  /*0630*/  ISETP.EQ.AND P0, PT, R8, RZ, P0 ;  /* 0x000000ff0800720c */ /* 0x000fc80000702270 */
[----:B------:R-:W-:-:S04]  /*0640*/  SEL R16, RZ, 0x1, !P0 ;  /* 0x00000001ff107807 */ /* 0x000fc80004000000 */
[----:B------:R-:W-:Y:S01]  /*0650*/  SEL R16, R16, 0x2, P3 ;  /* 0x0000000210107807 */ /* 0x000fe20001800000 */
[----:B------:R1:W2:Y:S01]  /*0660*/  @!UP1 SYNCS.EXCH.64 URZ, [UR8+0x98], UR4 ;  /* 0x00009804083f95b2 */ /* 0x0002a20008000100 */
[----:B------:R-:W-:Y:S01]  /*0670*/  NOP ;  /* 0x0000000000007918 */ /* 0x000fe20000000000 */
[----:B------:R1:W2:Y:S01]  /*0680*/  @!UP2 SYNCS.EXCH.64 URZ, [UR9+0x70], UR6 ;  /* 0x00007006093fa5b2 */ /* 0x0002a20008000100 */
[----:B------:R1:W2:Y:S01]  /*0690*/  @!UP3 SYNCS.EXCH.64 URZ, [UR9+0x78], UR6 ;  /* 0x00007806093fb5b2 */ /* 0x0002a20008000100 */
[----:B------:R1:W2:Y:S01]  /*06a0*/  @!UP4 SYNCS.EXCH.64 URZ, [UR9+0x80], UR6 ;  /* 0x00008006093fc5b2 */ /* 0x0002a20008000100 */
[----:B------:R1:W2:Y:S01]  /*06b0*/  @!UP5 SYNCS.EXCH.64 URZ, [UR9+0x88], UR6 ;  /* 0x00008806093fd5b2 */ /* 0x0002a20008000100 */
[----:B------:R-:W-:Y:S01]  /*06c0*/  NOP ;  /* 0x0000000000007918 */ /* 0x000fe20000000000 */
[----:B--234-:R-:W-:Y:S06]  /*06d0*/  BAR.SYNC.DEFER_BLOCKING 0x0 ;  /* 0x0000000000007b1d */ /* 0x01cfec0000010000 */
[----:B01----:R-:W-:Y:S05]  /*06e0*/  @!P1 BRA `(.L_x_3) ;  /* 0x00000000001c9947 */ /* 0x003fea0003800000 */
[----:B------:R-:W0:Y:S02]  /*06f0*/  LDC.64 R6, c[0x0][0x598] ;  /* 0x00016600ff067b82 */ /* 0x000e240000000a00 */
[----:B0-----:R-:W2:Y:S02]  /*0700*/  LDG.E.64 R6, desc[UR36][R6.64] ;  /* 0x0000002406067981 */ /* 0x001ea4000c1e1b00 */
[----:B--2---:R-:W-:-:S04]  /*0710*/  ISETP.NE.U32.AND P0, PT, R6, RZ, PT ;  /* 0x000000ff0600720c */ /* 0x004fc80003f05070 */
[----:B------:R-:W-:-:S13]  /*0720*/  ISETP.NE.AND.EX P0, PT, R7, RZ, PT, P0 ;  /* 0x000000ff0700720c */ /* 0x000fda0003f05300 */
[----:B------:R-:W-:Y:S05]  /*0730*/  @!P0 BRA `(.L_x_3) ;  /* 0x0000000000088947 */ /* 0x000fea0003800000 */
[----:B------:R1:W5:Y:S01]  /*0740*/  LD.E R153, desc[UR36][R6.64] ;  /* 0x0000002406997980 */ /* 0x000362000c101900 */
[----:B------:R-:W-:Y:S05]  /*0750*/  BRA `(.L_x_4) ;  /* 0x0000000000247947 */ /* 0x000fea0003800000 */
.L_x_3:
[----:B------:R-:W-:Y:S02]  /*0760*/  ULDC.64 UR4, c[0x0][0x588] ;  /* 0x0001620000047ab9 */ /* 0x000fe40000000a00 */
[----:B------:R-:W-:-:S04]  /*0770*/  ISETP.NE.U32.AND P0, PT, RZ, UR4, PT ;  /* 0x00000004ff007c0c */ /* 0x000fc8000bf05070 */
[----:B------:R-:W-:-:S13]  /*0780*/  ISETP.NE.AND.EX P0, PT, RZ, UR5, PT, P0 ;  /* 0x00000005ff007c0c */ /* 0x000fda000bf05300 */
[----:B------:R-:W-:Y:S05]  /*0790*/  @!P0 BRA `(.L_x_5) ;  /* 0x00000000000c8947 */ /* 0x000fea0003800000 */
[----:B------:R-:W0:Y:S02]  /*07a0*/  LDC.64 R6, c[0x0][0x588] ;  /* 0x00016200ff067b82 */ /* 0x000e240000000a00 */
[----:B0-----:R0:W5:Y:S01]  /*07b0*/  LDG.E R153, desc[UR36][R6.64] ;  /* 0x0000002406997981 */ /* 0x001162000c1e1900 */
[----:B------:R-:W-:Y:S05]  /*07c0*/  BRA `(.L_x_4) ;  /* 0x0000000000087947 */ /* 0x000fea0003800000 */
.L_x_5:
[----:B------:R-:W-:Y:S02]  /*07d0*/  ULDC UR4, c[0x0][0x580] ;  /* 0x0001600000047ab9 */ /* 0x000fe40000000800 */
[----:B------:R-:W-:-:S07]  /*07e0*/  IMAD.U32 R153, RZ, RZ, UR4 ;  /* 0x00000004ff997e24 */ /* 0x000fce000f8e00ff */
.L_x_4:
[----:B------:R-:W-:Y:S02]  /*07f0*/  ULDC.64 UR4, c[0x0][0x5a0] ;  /* 0x0001680000047ab9 */ /* 0x000fe40000000a00 */
[----:B------:R-:W-:-:S04]  /*0800*/  ISETP.NE.U32.AND P0, PT, RZ, UR4, PT ;  /* 0x00000004ff007c0c */ /* 0x000fc8000bf05070 */
[----:B------:R-:W-:-:S13]  /*0810*/  ISETP.NE.AND.EX P0, PT, RZ, UR5, PT, P0 ;  /* 0x00000005ff007c0c */ /* 0x000fda000bf05300 */
[----:B------:R-:W-:Y:S05]  /*0820*/  @!P0 BRA `(.L_x_6) ;  /* 0x00000000001c8947 */ /* 0x000fea0003800000 */
[----:B01----:R-:W0:Y:S02]  /*0830*/  LDC.64 R6, c[0x0][0x5a0] ;  /* 0x00016800ff067b82 */ /* 0x003e240000000a00 */
[----:B0-----:R-:W2:Y:S02]  /*0840*/  LDG.E.64 R6, desc[UR36][R6.64] ;  /* 0x0000002406067981 */ /* 0x001ea4000c1e1b00 */
[----:B--2---:R-:W-:-:S04]  /*0850*/  ISETP.NE.U32.AND P0, PT, R6, RZ, PT ;  /* 0x000000ff0600720c */ /* 0x004fc80003f05070 */
[----:B------:R-:W-:-:S13]  /*0860*/  ISETP.NE.AND.EX P0, PT, R7, RZ, PT, P0 ;  /* 0x000000ff0700720c */ /* 0x000fda0003f05300 */
[----:B------:R-:W-:Y:S05]  /*0870*/  @!P0 BRA `(.L_x_6) ;  /* 0x0000000000088947 */ /* 0x000fea0003800000 */
[----:B------:R3:W5:Y:S01]  /*0880*/  LD.E R152, desc[UR36][R6.64] ;  /* 0x0000002406987980 */ /* 0x000762000c101900 */
[----:B------:R-:W-:Y:S05]  /*0890*/  BRA `(.L_x_7) ;  /* 0x0000000000247947 */ /* 0x000fea0003800000 */
.L_x_6:
[----:B------:R-:W-:Y:S02]  /*08a0*/  ULDC.64 UR4, c[0x0][0x590] ;  /* 0x0001640000047ab9 */ /* 0x000fe40000000a00 */
[----:B------:R-:W-:-:S04]  /*08b0*/  ISETP.NE.U32.AND P0, PT, RZ, UR4, PT ;  /* 0x00000004ff007c0c */ /* 0x000fc8000bf05070 */
[----:B------:R-:W-:-:S13]  /*08c0*/  ISETP.NE.AND.EX P0, PT, RZ, UR5, PT, P0 ;  /* 0x00000005ff007c0c */ /* 0x000fda000bf05300 */
[----:B------:R-:W-:Y:S05]  /*08d0*/  @!P0 BRA `(.L_x_8) ;  /* 0x00000000000c8947 */ /* 0x000fea0003800000 */
[----:B01----:R-:W0:Y:S02]  /*08e0*/  LDC.64 R6, c[0x0][0x590] ;  /* 0x00016400ff067b82 */ /* 0x003e240000000a00 */
[----:B0-----:R2:W5:Y:S01]  /*08f0*/  LDG.E R152, desc[UR36][R6.64] ;  /* 0x0000002406987981 */ /* 0x001562000c1e1900 */
[----:B------:R-:W-:Y:S05]  /*0900*/  BRA `(.L_x_7) ;  /* 0x0000000000087947 */ /* 0x000fea0003800000 */
.L_x_8:
[----:B------:R-:W-:Y:S02]  /*0910*/  ULDC UR4, c[0x0][0x584] ;  /* 0x0001610000047ab9 */ /* 0x000fe40000000800 */
[----:B------:R-:W-:-:S07]  /*0920*/  IMAD.U32 R152, RZ, RZ, UR4 ;  /* 0x00000004ff987e24 */ /* 0x000fce000f8e00ff */
.L_x_7:
[----:B------:R-:W4:Y:S01]  /*0930*/  LDC R2, c[0x0][0x65c] ;  /* 0x00019700ff027b82 */ /* 0x000f220000000800 */
[----:B------:R-:W4:Y:S01]  /*0940*/  S2R R14, SR_CTAID.Y ;  /* 0x00000000000e7919 */ /* 0x000f220000002600 */
[----:B------:R-:W-:Y:S01]  /*0950*/  ULDC UR6, c[0x0][0x28c] ;  /* 0x0000a30000067ab9 */ /* 0x000fe20000000800 */
[----:B------:R-:W-:Y:S01]  /*0960*/  ISETP.NE.AND P0, PT, R8, 0x2, PT ;  /* 0x000000020800780c */ /* 0x000fe20003f05270 */
[----:B------:R-:W-:Y:S01]  /*0970*/  UIADD3 UR6, UR6, 0x7f, URZ ;  /* 0x0000007f06067890 */ /* 0x000fe2000fffe03f */
[----:B0123--:R-:W0:Y:S01]  /*0980*/  S2R R6, SR_CTAID.X ;  /* 0x0000000000067919 */ /* 0x00fe220000002500 */
[----:B------:R-:W-:Y:S01]  /*0990*/  IMAD.MOV.U32 R7, RZ, RZ, RZ ;  /* 0x000000ffff077224 */ /* 0x000fe200078e00ff */
[----:B------:R-:W-:Y:S01]  /*09a0*/  UMOV UR38, URZ ;  /* 0x0000003f00267c82 */ /* 0x000fe20008000000 */
[----:B------:R-:W-:Y:S01]  /*09b0*/  USHF.R.S32.HI UR7, URZ, 0x1f, UR6 ;  /* 0x0000001f3f077899 */ /* 0x000fe20008011406 */
[----:B------:R-:W-:Y:S01]  /*09c0*/  UMOV UR39, URZ ;  /* 0x0000003f00277c82 */ /* 0x000fe20008000000 */
[----:B------:R-:W-:-:S02]  /*09d0*/  ULDC.64 UR8, c[0x0][0x650] ;  /* 0x0001940000087ab9 */ /* 0x000fc40000000a00 */
[----:B------:R-:W-:-:S04]  /*09e0*/  ULEA.HI UR7, UR7, UR6, URZ, 0x7 ;  /* 0x0000000607077291 */ /* 0x000fc8000f8f383f */
[----:B------:R-:W-:Y:S01]  /*09f0*/  USHF.R.S32.HI UR40, URZ, 0x7, UR7 ;  /* 0x000000073f287899 */ /* 0x000fe20008011407 */
[----:B----4-:R-:W-:-:S13]  /*0a00*/  ISETP.NE.AND P1, PT, R2, 0x1, PT ;  /* 0x000000010200780c */ /* 0x010fda0003f25270 */
[----:B------:R-:W0:Y:S01]  /*0a10*/  @P1 LDC R19, c[0x0][0x10] ;  /* 0x00000400ff131b82 */ /* 0x000e220000000800 */
[----:B------:R-:W-:Y:S02]  /*0a20*/  @P1 IMAD.MOV.U32 R8, RZ, RZ, R14 ;  /* 0x000000ffff081224 */ /* 0x000fe400078e000e */
[----:B------:R-:W-:Y:S02]  /*0a30*/  @P1 IMAD.MOV.U32 R9, RZ, RZ, RZ ;  /* 0x000000ffff091224 */ /* 0x000fe400078e00ff */
[----:B------:R-:W-:-:S03]  /*0a40*/  @P1 IMAD.MOV.U32 R17, RZ, RZ, RZ ;  /* 0x000000ffff111224 */ /* 0x000fc600078e00ff */
[----:B------:R-:W1:Y:S01]  /*0a50*/  @!P1 LDC R11, c[0x0][0xc] ;  /* 0x00000300ff0b9b82 */ /* 0x000e620000000800 */
[----:B------:R-:W-:Y:S01]  /*0a60*/  ULDC UR4, c[0x0][0xc] ;  /* 0x0000030000047ab9 */ /* 0x000fe20000000800 */
[----:B------:R-:W-:Y:S02]  /*0a70*/  ULDC UR5, c[0x0][0x10] ;  /* 0x0000040000057ab9 */ /* 0x000fe40000000800 */
[----:B------:R-:W-:-:S04]  /*0a80*/  UIMAD.WIDE.U32 UR4, UR4, UR5, URZ ;  /* 0x00000005040472a5 */ /* 0x000fc8000f8e003f */
[----:B------:R-:W2:Y:S01]  /*0a90*/  LDC R2, c[0x0][0x14] ;  /* 0x00000500ff027b82 */ /* 0x000ea20000000800 */
[----:B0-----:R-:W-:-:S04]  /*0aa0*/  @P1 IMAD.WIDE.U32 R18, R6, R19, R8 ;  /* 0x0000001306121225 */ /* 0x001fc800078e0008 */
[----:B------:R-:W-:Y:S02]  /*0ab0*/  @P1 IMAD.IADD R17, R19, 0x1, R17 ;  /* 0x0000000113111824 */ /* 0x000fe400078e0211 */
[----:B-1----:R-:W-:-:S04]  /*0ac0*/  @!P1 IMAD.WIDE.U32 R8, R11, R14, R6 ;  /* 0x0000000e0b089225 */ /* 0x002fc800078e0006 */
[----:B------:R-:W-:Y:S02]  /*0ad0*/  @!P1 IMAD.MOV.U32 R18, RZ, RZ, R8 ;  /* 0x000000ffff129224 */ /* 0x000fe400078e0008 */
[----:B------:R-:W-:Y:S02]  /*0ae0*/  @!P1 IMAD.MOV.U32 R17, RZ, RZ, R9 ;  /* 0x000000ffff119224 */ /* 0x000fe400078e0009 */
[----:B--2---:R-:W-:-:S04]  /*0af0*/  IMAD.WIDE.U32 R12, R2, UR4, RZ ;  /* 0x00000004020c7c25 */ /* 0x004fc8000f8e00ff */
[----:B------:R-:W-:Y:S01]  /*0b00*/  IMAD R23, R2, UR5, RZ ;  /* 0x0000000502177c24 */ /* 0x000fe2000f8e02ff */
[----:B------:R0:W-:Y:S03]  /*0b10*/  STL.64 [R1], R12 ;  /* 0x0000000c01007387 */ /* 0x0001e60000100a00 */
[----:B------:R-:W-:Y:S01]  /*0b20*/  IMAD.IADD R23, R13, 0x1, R23 ;  /* 0x000000010d177824 */ /* 0x000fe200078e0217 */
[----:B------:R-:W-:Y:S06]  /*0b30*/  @P0 BRA `(.L_x_9) ;  /* 0x0000000000200947 */ /* 0x000fec0003800000 */
[----:B------:R-:W-:Y:S01]  /*0b40*/  UISETP.GE.U32.AND UP0, UPT, UR40, 0x6, UPT ;  /* 0x000000062800788c */ /* 0x000fe2000bf06070 */
[----:B------:R-:W-:Y:S01]  /*0b50*/  IADD3 R18, P0, R18, R12, RZ ;  /* 0x0000000c12127210 */ /* 0x000fe20007f1e0ff */
[----:B------:R-:W-:Y:S01]  /*0b60*/  UIMAD.WIDE.U32 UR4, UR40, -0x55555555, URZ ;  /* 0xaaaaaaab280478a5 */ /* 0x000fe2000f8e003f */
[----:B------:R-:W-:-:S03]  /*0b70*/  UMOV UR39, URZ ;  /* 0x0000003f00277c82 */ /* 0x000fc60008000000 */
[----:B------:R-:W-:Y:S01]  /*0b80*/  USHF.R.U32.HI UR4, URZ, 0x2, UR5 ;  /* 0x000000023f047899 */ /* 0x000fe20008011605 */
[----:B------:R-:W-:-:S03]  /*0b90*/  IMAD.X R17, R23, 0x1, R17, P0 ;  /* 0x0000000117117824 */ /* 0x000fc600000e0611 */
[----:B------:R-:W-:Y:S02]  /*0ba0*/  UIMAD UR38, UR4, -0x6, UR40 ;  /* 0xfffffffa042678a4 */ /* 0x000fe4000f8e0228 */
[----:B------:R-:W-:-:S12]  /*0bb0*/  @UP0 ULOP3.LUT UR39, UR4, 0x1, URZ, 0xc0, !UPT ;  /* 0x0000000104270892 */ /* 0x000fd8000f8ec03f */
.L_x_9:
[----:B------:R-:W-:Y:S01]  /*0bc0*/  ISETP.GE.U32.AND P0, PT, R18, UR8, PT ;  /* 0x0000000812007c0c */ /* 0x000fe2000bf06070 */
[----:B------:R-:W-:Y:S01]  /*0bd0*/  IMAD.MOV.U32 R19, RZ, RZ, -0x1 ;  /* 0xffffffffff137424 */ /* 0x000fe200078e00ff */
[----:B------:R-:W-:Y:S01]  /*0be0*/  PRMT R8, RZ, 0x7610, R8 ;  /* 0x00007610ff087816 */ /* 0x000fe20000000008 */
[----:B------:R-:W-:Y:S01]  /*0bf0*/  IMAD.MOV.U32 R22, RZ, RZ, -0x1 ;  /* 0xffffffffff167424 */ /* 0x000fe200078e00ff */
[----:B------:R-:W-:Y:S01]  /*0c00*/  ISETP.GE.U32.AND.EX P0, PT, R17, UR9, PT, P0 ;  /* 0x0000000911007c0c */ /* 0x000fe2000bf06100 */
[----:B------:R-:W-:-:S12]  /*0c10*/  IMAD.MOV.U32 R2, RZ, RZ, -0x1 ;  /* 0xffffffffff027424 */ /* 0x000fd800078e00ff */
[----:B------:R-:W-:Y:S05]  /*0c20*/  @P0 BRA `(.L_x_10) ;  /* 0x00000004005c0947 */ /* 0x000fea0003800000 */
[----:B------:R-:W1:Y:S01]  /*0c30*/  LDC.64 R20, c[0x0][0x628] ;  /* 0x00018a00ff147b82 */ /* 0x000e620000000a00 */
[----:B------:R-:W-:Y:S02]  /*0c40*/  IMAD.MOV.U32 R8, RZ, RZ, R18 ;  /* 0x000000ffff087224 */ /* 0x000fe400078e0012 */
[----:B------:R-:W-:-:S05]  /*0c50*/  IMAD.MOV.U32 R9, RZ, RZ, R17 ;  /* 0x000000ffff097224 */ /* 0x000fca00078e0011 */
[----:B------:R-:W2:Y:S08]  /*0c60*/  LDC R2, c[0x0][0x630] ;  /* 0x00018c00ff027b82 */ /* 0x000eb00000000800 */
[----:B------:R-:W3:Y:S01]  /*0c70*/  LDC.64 R24, c[0x0][0x620] ;  /* 0x00018800ff187b82 */ /* 0x000ee20000000a00 */
[----:B-1----:R-:W-:-:S04]  /*0c80*/  ISETP.NE.U32.AND P0, PT, R20, RZ, PT ;  /* 0x000000ff1400720c */ /* 0x002fc80003f05070 */
[----:B------:R-:W-:-:S13]  /*0c90*/  ISETP.NE.AND.EX P0, PT, R21, RZ, PT, P0 ;  /* 0x000000ff1500720c */ /* 0x000fda0003f05300 */
[----:B--23--:R-:W-:Y:S05]  /*0ca0*/  @!P0 BRA `(.L_x_11) ;  /* 0x0000000000288947 */ /* 0x00cfea0003800000 */
[----:B0-----:R-:W0:Y:S02]  /*0cb0*/  LDC R13, c[0x0][0x634] ;  /* 0x00018d00ff0d7b82 */ /* 0x001e240000000800 */
[----:B0-----:R-:W-:-:S05]  /*0cc0*/  IADD3 R13, P0, R18, R13, RZ ;  /* 0x0000000d120d7210 */ /* 0x001fca0007f1e0ff */
[----:B------:R-:W-:-:S04]  /*0cd0*/  IMAD.X R15, RZ, RZ, R17, P0 ;  /* 0x000000ffff0f7224 */ /* 0x000fc800000e0611 */
[----:B------:R-:W-:-:S04]  /*0ce0*/  IMAD.WIDE.U32 R8, R15, R20, RZ ;  /* 0x000000140f087225 */ /* 0x000fc800078e00ff */
[----:B------:R-:W-:-:S04]  /*0cf0*/  IMAD.WIDE.U32 R10, P0, R13, R21, R8 ;  /* 0x000000150d0a7225 */ /* 0x000fc80007800008 */
[----:B------:R-:W-:-:S04]  /*0d00*/  IMAD.WIDE.U32 R8, R13, R20, RZ ;  /* 0x000000140d087225 */ /* 0x000fc800078e00ff */
[----:B------:R-:W-:Y:S01]  /*0d10*/  IMAD.X R13, RZ, RZ, RZ, P0 ;  /* 0x000000ffff0d7224 */ /* 0x000fe200000e06ff */
[----:B------:R-:W-:Y:S01]  /*0d20*/  IADD3 RZ, P0, R9, R10, RZ ;  /* 0x0000000a09ff7210 */ /* 0x000fe20007f1e0ff */
[----:B------:R-:W-:-:S04]  /*0d30*/  IMAD.MOV.U32 R12, RZ, RZ, R11 ;  /* 0x000000ffff0c7224 */ /* 0x000fc800078e000b */
[----:B------:R-:W-:-:S08]  /*0d40*/  IMAD.WIDE.U32.X R8, R15, R21, R12, P0 ;  /* 0x000000150f087225 */ /* 0x000fd000000e040c */
.L_x_11:
[-CC-:B------:R-:W-:Y:S01]  /*0d50*/  SHF.R.U64 R31, R8, R2.reuse, R9.reuse ;  /* 0x00000002081f7219 */ /* 0x180fe20000001209 */
[----:B0-----:R-:W0:Y:S01]  /*0d60*/  LDC R12, c[0x0][0x618] ;  /* 0x00018600ff0c7b82 */ /* 0x001e220000000800 */
[----:B------:R-:W-:Y:S01]  /*0d70*/  SHF.R.U32.HI R7, RZ, R2, R9 ;  /* 0x00000002ff077219 */ /* 0x000fe20000011609 */
[----:B------:R-:W-:Y:S01]  /*0d80*/  ULDC UR4, c[0x0][0x150] ;  /* 0x0000540000047ab9 */ /* 0x000fe20000000800 */
[----:B------:R-:W-:Y:S01]  /*0d90*/  IADD3 R11, P0, RZ, -R31, RZ ;  /* 0x8000001fff0b7210 */ /* 0x000fe20007f1e0ff */
[----:B------:R-:W-:Y:S01]  /*0da0*/  IMAD.MOV.U32 R19, RZ, RZ, R17 ;  /* 0x000000ffff137224 */ /* 0x000fe200078e0011 */
[----:B------:R-:W-:-:S03]  /*0db0*/  I2FP.F32.U32 R2, R6 ;  /* 0x0000000600027245 */ /* 0x000fc60000201000 */
[----:B------:R-:W1:Y:S01]  /*0dc0*/  LDC.64 R26, c[0x0][0x640] ;  /* 0x00019000ff1a7b82 */ /* 0x000e620000000a00 */
[----:B------:R-:W-:Y:S02]  /*0dd0*/  IMAD.X R13, RZ, RZ, ~R7, P0 ;  /* 0x000000ffff0d7224 */ /* 0x000fe400000e0e07 */
[----:B------:R-:W-:Y:S01]  /*0de0*/  FMUL R2, R2, UR4 ;  /* 0x0000000402027c20 */ /* 0x000fe20008400000 */
[----:B------:R-:W-:Y:S01]  /*0df0*/  IMAD.WIDE.U32 R8, R11, R24, R18 ;  /* 0x000000180b087225 */ /* 0x000fe200078e0012 */
[----:B------:R-:W-:-:S03]  /*0e00*/  ULDC UR4, c[0x0][0x154] ;  /* 0x0000550000047ab9 */ /* 0x000fc60000000800 */
[----:B------:R-:W-:Y:S01]  /*0e10*/  IMAD R10, R13, R24, RZ ;  /* 0x000000180d0a7224 */ /* 0x000fe200078e02ff */
[----:B------:R-:W2:Y:S01]  /*0e20*/  LDC R7, c[0x0][0x144] ;  /* 0x00005100ff077b82 */ /* 0x000ea20000000800 */
[----:B------:R-:W3:Y:S02]  /*0e30*/  F2I.U32.TRUNC.NTZ R2, R2 ;  /* 0x0000000200027305 */ /* 0x000ee4000020f000 */
[----:B------:R-:W-:-:S04]  /*0e40*/  IMAD R11, R11, R25, R10 ;  /* 0x000000190b0b7224 */ /* 0x000fc800078e020a */
[----:B------:R-:W-:Y:S01]  /*0e50*/  IMAD.IADD R9, R9, 0x1, R11 ;  /* 0x0000000109097824 */ /* 0x000fe200078e020b */
[----:B------:R-:W4:Y:S01]  /*0e60*/  LDC R22, c[0x0][0x608] ;  /* 0x00018200ff167b82 */ /* 0x000f220000000800 */
[----:B------:R-:W-:-:S03]  /*0e70*/  IMAD.MOV.U32 R11, RZ, RZ, -0x1 ;  /* 0xffffffffff0b7424 */ /* 0x000fc600078e00ff */
[--C-:B0-----:R-:W-:Y:S02]  /*0e80*/  SHF.R.U64 R20, R8, R12, R9.reuse ;  /* 0x0000000c08147219 */ /* 0x101fe40000001209 */
[----:B------:R-:W-:Y:S02]  /*0e90*/  I2FP.F32.U32 R8, R14 ;  /* 0x0000000e00087245 */ /* 0x000fe40000201000 */
[----:B------:R-:W0:Y:S01]  /*0ea0*/  LDC R24, c[0x0][0x658] ;  /* 0x00019600ff187b82 */ /* 0x000e220000000800 */
[----:B-1----:R-:W-:Y:S01]  /*0eb0*/  ISETP.NE.U32.AND P0, PT, R26, RZ, PT ;  /* 0x000000ff1a00720c */ /* 0x002fe20003f05070 */
[----:B---3--:R-:W-:Y:S02]  /*0ec0*/  IMAD.MOV R10, RZ, RZ, -R2 ;  /* 0x000000ffff0a7224 */ /* 0x008fe400078e0a02 */
[----:B------:R-:W-:Y:S01]  /*0ed0*/  FMUL R8, R8, UR4 ;  /* 0x0000000408087c20 */ /* 0x000fe20008400000 */
[----:B------:R-:W-:Y:S02]  /*0ee0*/  SHF.R.U32.HI R9, RZ, R12, R9 ;  /* 0x0000000cff097219 */ /* 0x000fe40000011609 */
[----:B------:R-:W-:Y:S01]  /*0ef0*/  ISETP.NE.AND.EX P0, PT, R27, RZ, PT, P0 ;  /* 0x000000ff1b00720c */ /* 0x000fe20003f05300 */
[----:B------:R1:W3:Y:S01]  /*0f00*/  F2I.U32.TRUNC.NTZ R15, R8 ;  /* 0x00000008000f7305 */ /* 0x0002e2000020f000 */
[----:B------:R-:W1:Y:S01]  /*0f10*/  LDC R19, c[0x0][0x148] ;  /* 0x00005200ff137b82 */ /* 0x000e620000000800 */
[----:B--2---:R-:W-:-:S07]  /*0f20*/  IMAD R2, R7, R10, R6 ;  /* 0x0000000a07027224 */ /* 0x004fce00078e0206 */
[----:B------:R-:W2:Y:S01]  /*0f30*/  LDC R25, c[0x0][0x600] ;  /* 0x00018000ff197b82 */ /* 0x000ea20000000800 */
[-CC-:B----4-:R-:W-:Y:S02]  /*0f40*/  SHF.R.U64 R32, R20, R22.reuse, R9.reuse ;  /* 0x0000001614207219 */ /* 0x190fe40000001209 */
[----:B------:R-:W-:Y:S01]  /*0f50*/  SHF.R.U32.HI R7, RZ, R22, R9 ;  /* 0x00000016ff077219 */ /* 0x000fe20000011609 */
[----:B------:R-:W-:-:S04]  /*0f60*/  IMAD.MOV.U32 R9, RZ, RZ, 0x1 ;  /* 0x00000001ff097424 */ /* 0x000fc800078e00ff */
[----:B------:R-:W4:Y:S01]  /*0f70*/  LDC R28, c[0x0][0x648] ;  /* 0x00019200ff1c7b82 */ /* 0x000f220000000800 */
[-C--:B0-----:R-:W-:Y:S02]  /*0f80*/  SHF.L.U32 R6, R11, R24.reuse, RZ ;  /* 0x000000180b067219 */ /* 0x081fe400000006ff */
[--C-:B------:R-:W-:Y:S02]  /*0f90*/  SHF.R.U64 R22, R32, R24, R7.reuse ;  /* 0x0000001820167219 */ /* 0x100fe40000001207 */
[----:B------:R-:W-:Y:S02]  /*0fa0*/  LOP3.LUT R13, RZ, R6, RZ, 0x33, !PT ;  /* 0x00000006ff0d7212 */ /* 0x000fe400078e33ff */
[-C--:B------:R-:W-:Y:S01]  /*0fb0*/  SHF.R.U32.HI R7, RZ, R24.reuse, R7 ;  /* 0x00000018ff077219 */ /* 0x080fe20000011607 */
[----:B------:R-:W0:Y:S01]  /*0fc0*/  LDC R29, c[0x0][0x638] ;  /* 0x00018e00ff1d7b82 */ /* 0x000e220000000800 */
[----:B------:R-:W-:Y:S01]  /*0fd0*/  SHF.L.U32 R12, R9, R24, RZ ;  /* 0x00000018090c7219 */ /* 0x000fe200000006ff */
[----:B------:R-:W-:-:S06]  /*0fe0*/  IMAD.MOV.U32 R6, RZ, RZ, R22 ;  /* 0x000000ffff067224 */ /* 0x000fcc00078e0016 */
[----:B------:R-:W0:Y:S01]  /*0ff0*/  LDC R30, c[0x0][0x610] ;  /* 0x00018400ff1e7b82 */ /* 0x000e220000000800 */
[----:B-1-3--:R-:W-:Y:S05]  /*1000*/  @!P0 BRA `(.L_x_12) ;  /* 0x0000000000288947 */ /* 0x00afea0003800000 */
[----:B------:R-:W1:Y:S02]  /*1010*/  LDC R11, c[0x0][0x64c] ;  /* 0x00019300ff0b7b82 */ /* 0x000e640000000800 */
[----:B-1----:R-:W-:-:S05]  /*1020*/  IADD3 R11, P0, R22, R11, RZ ;  /* 0x0000000b160b7210 */ /* 0x002fca0007f1e0ff */
        /* <DEDUP_REMOVED lines=8> */
.L_x_12:
[----:B----4-:R-:W-:Y:S01]  /*10b0*/  SHF.R.U64 R6, R6, R28, R7 ;  /* 0x0000001c06067219 */ /* 0x010fe20000001207 */
[----:B--2---:R-:W-:Y:S01]  /*10c0*/  VIADD R7, R25, 0xffffffff ;  /* 0xffffffff19077836 */ /* 0x004fe20000000000 */
[----:B------:R-:W-:Y:S01]  /*10d0*/  LOP3.LUT R13, R32, R13, RZ, 0xc0, !PT ;  /* 0x0000000d200d7212 */ /* 0x000fe200078ec0ff */
[----:B------:R-:W-:Y:S02]  /*10e0*/  IMAD.MOV R15, RZ, RZ, -R15 ;  /* 0x000000ffff0f7224 */ /* 0x000fe400078e0a0f */
[----:B------:R-:W-:Y:S01]  /*10f0*/  IMAD.MOV R8, RZ, RZ, -R6 ;  /* 0x000000ffff087224 */ /* 0x000fe200078e0a06 */
[----:B------:R-:W-:Y:S01]  /*1100*/  LOP3.LUT R7, R20, R7, RZ, 0xc0, !PT ;  /* 0x0000000714077212 */ /* 0x000fe200078ec0ff */
[----:B------:R-:W-:Y:S02]  /*1110*/  IMAD R13, R12, R6, R13 ;  /* 0x000000060c0d7224 */ /* 0x000fe400078e020d */
[----:B------:R-:W-:Y:S02]  /*1120*/  @P1 IMAD R2, R19, R15, R14 ;  /* 0x0000000f13021224 */ /* 0x000fe400078e020e */
[----:B0-----:R-:W-:-:S02]  /*1130*/  IMAD R6, R8, R29, R22 ;  /* 0x0000001d08067224 */ /* 0x001fc400078e0216 */
[----:B------:R-:W-:Y:S02]  /*1140*/  IMAD R2, R13, R30, R2 ;  /* 0x0000001e0d027224 */ /* 0x000fe400078e0202 */
[----:B------:R-:W-:Y:S02]  /*1150*/  IMAD R19, R6, R25, R7 ;  /* 0x0000001906137224 */ /* 0x000fe400078e0207 */
[----:B------:R-:W-:-:S03]  /*1160*/  IMAD.MOV.U32 R8, RZ, RZ, 0x1 ;  /* 0x00000001ff087424 */ /* 0x000fc600078e00ff */
[----:B------:R-:W-:Y:S02]  /*1170*/  SEL R22, R19, R2, !P1 ;  /* 0x0000000213167207 */ /* 0x000fe40004800000 */
[----:B------:R-:W-:Y:S01]  /*1180*/  SEL R19, R2, R19, !P1 ;  /* 0x0000001302137207 */ /* 0x000fe20004800000 */
[----:B------:R-:W-:-:S07]  /*1190*/  IMAD.MOV.U32 R2, RZ, RZ, R31 ;  /* 0x000000ffff027224 */ /* 0x000fce00078e001f */
.L_x_10:
[----:B------:R-:W-:Y:S05]  /*11a0*/  @!P2 BRA `(.L_x_13) ;  /* 0x000000940084a947 */ /* 0x000fea0003800000 */
[----:B------:R-:W-:-:S13]  /*11b0*/  ISETP.GT.U32.AND P0, PT, R33, 0x1, PT ;  /* 0x000000012100780c */ /* 0x000fda0003f04070 */
[----:B------:R-:W-:Y:S05]  /*11c0*/  @P0 EXIT ;  /* 0x000000000000094d */ /* 0x000fea0003800000 */
.L_x_14:
[----:B------:R-:W-:-:S08]  /*11d0*/  NOP ;  /* 0x0000000000007918 */ /* 0x000fd00000000000 */
[----:B------:R-:W1:Y:S02]  /*11e0*/  USETMAXREG.TRY_ALLOC.CTAPOOL UP0, 0xe8 ;  /* 0x000000e8000079c8 */ /* 0x000e640008000600 */
[----:B-1----:R-:W-:-:S13]  /*11f0*/  PLOP3.LUT P0, PT, PT, PT, UP0, 0x80, 0x0 ;  /* 0x000000000000781c */ /* 0x002fda0003f0f008 */
[----:B------:R-:W-:Y:S05]  /*1200*/  @!P0 BRA `(.L_x_14) ;  /* 0xfffffffc00f08947 */ /* 0x000fea000383ffff */
[----:B------:R-:W-:-:S13]  /*1210*/  LOP3.LUT P0, RZ, R8, 0xff, RZ, 0xc0, !PT ;  /* 0x000000ff08ff7812 */ /* 0x000fda000780c0ff */
[----:B------:R-:W-:Y:S05]  /*1220*/  @!P0 EXIT ;  /* 0x000000000000894d */ /* 0x000fea0003800000 */
[----:B------:R-:W1:Y:S01]  /*1230*/  S2UR UR4, SR_CgaCtaId ;  /* 0x00000000000479c3 */ /* 0x000e620000008800 */
[----:B------:R-:W-:Y:S01]  /*1240*/  VIADD R6, R5, 0xffffffff ;  /* 0xffffffff05067836 */ /* 0x000fe20000000000 */
[----:B------:R-:W-:Y:S01]  /*1250*/  SHF.R.S32.HI R0, RZ, 0x1f, R3 ;  /* 0x0000001fff007819 */ /* 0x000fe20000011403 */
[----:B------:R-:W-:Y:S01]  /*1260*/  UMOV UR41, 0x400 ;  /* 0x0000040000297882 */ /* 0x000fe20000000000 */
[----:B------:R-:W-:Y:S01]  /*1270*/  UISETP.LT.AND UP0, UPT, UR40, 0x1, UPT ;  /* 0x000000012800788c */ /* 0x000fe2000bf01270 */
[----:B------:R-:W-:Y:S01]  /*1280*/  LOP3.LUT R172, R16, 0x1, RZ, 0xfc, !PT ;  /* 0x0000000110ac7812 */ /* 0x000fe200078efcff */
[----:B------:R-:W-:Y:S01]  /*1290*/  USHF.L.U32 UR44, UR40, 0x1, URZ ;  /* 0x00000001282c7899 */ /* 0x000fe2000800063f */
[----:B------:R-:W-:Y:S01]  /*12a0*/  R2UR UR42, R6 ;  /* 0x00000000062a72ca */ /* 0x000fe200000e0000 */
[----:B------:R-:W-:Y:S01]  /*12b0*/  USEL UR43, UR40, 0x1, UP0 ;  /* 0x00000001282b7887 */ /* 0x000fe20008000000 */
[CC--:B------:R-:W-:Y:S02]  /*12c0*/  LEA.HI R4, R0.reuse, R3.reuse, RZ, 0x2 ;  /* 0x0000000300047211 */ /* 0x0c0fe400078f10ff */
[----:B------:R-:W-:Y:S01]  /*12d0*/  LEA.HI R0, R0, R3, RZ, 0x5 ;  /* 0x0000000300007211 */ /* 0x000fe200078f28ff */
[----:B------:R-:W-:Y:S01]  /*12e0*/  UIADD3 UR43, -UR43, UR40, URZ ;  /* 0x000000282b2b7290 */ /* 0x000fe2000fffe13f */
[----:B------:R-:W-:-:S02]  /*12f0*/  SHF.R.S32.HI R154, RZ, 0x2, R4 ;  /* 0x00000002ff9a7819 */ /* 0x000fc40000011404 */
[----:B------:R-:W-:Y:S02]  /*1300*/  SHF.R.S32.HI R5, RZ, 0x1f, R4 ;  /* 0x0000001fff057819 */ /* 0x000fe40000011404 */
[----:B------:R-:W-:Y:S02]  /*1310*/  LOP3.LUT R156, R4, 0xfffffffc, RZ, 0xc0, !PT ;  /* 0xfffffffc049c7812 */ /* 0x000fe400078ec0ff */
[----:B------:R-:W-:Y:S01]  /*1320*/  LEA.HI R5, R5, R154, RZ, 0x3 ;  /* 0x0000009a05057211 */ /* 0x000fe200078f18ff */
[----:B------:R-:W-:Y:S01]  /*1330*/  USHF.L.U32 UR42, UR42, 0x3, URZ ;  /* 0x000000032a2a7899 */ /* 0x000fe2000800063f */
[----:B------:R-:W-:Y:S01]  /*1340*/  ISETP.NE.AND P0, PT, R6, RZ, PT ;  /* 0x000000ff0600720c */ /* 0x000fe20003f05270 */
[----:B------:R-:W-:Y:S01]  /*1350*/  IMAD.IADD R156, R3, 0x1, -R156 ;  /* 0x00000001039c7824 */ /* 0x000fe200078e0a9c */
[----:B------:R-:W-:Y:S01]  /*1360*/  LOP3.LUT R5, R5, 0xfffffff8, RZ, 0xc0, !PT ;  /* 0xfffffff805057812 */ /* 0x000fe200078ec0ff */
[----:B-1----:R-:W-:Y:S01]  /*1370*/  ULEA UR41, UR4, UR41, 0x18 ;  /* 0x0000002904297291 */ /* 0x002fe2000f8ec03f */
[----:B------:R-:W-:Y:S01]  /*1380*/  SEL R173, RZ, 0x1, P0 ;  /* 0x00000001ffad7807 */ /* 0x000fe20000000000 */
[----:B------:R-:W-:Y:S01]  /*1390*/  IMAD.U32 R158, RZ, RZ, UR42 ;  /* 0x0000002aff9e7e24 */ /* 0x000fe2000f8e00ff */
[----:B------:R-:W-:Y:S01]  /*13a0*/  ULDC UR4, c[0x0][0x284] ;  /* 0x0000a10000047ab9 */ /* 0x000fe20000000800 */
[----:B------:R-:W-:Y:S01]  /*13b0*/  IMAD.IADD R154, R154, 0x1, -R5 ;  /* 0x000000019a9a7824 */ /* 0x000fe200078e0a05 */
[----:B------:R-:W-:Y:S01]  /*13c0*/  UIADD3 UR45, UR41, 0x70, URZ ;  /* 0x00000070292d7890 */ /* 0x000fe2000fffe03f */
[----:B------:R-:W-:-:S02]  /*13d0*/  SHF.R.S32.HI R5, RZ, 0x5, R0 ;  /* 0x00000005ff057819 */ /* 0x000fc40000011400 */
[C---:B------:R-:W-:Y:S02]  /*13e0*/  LOP3.LUT R160, R158.reuse, 0x8, RZ, 0xc0, !PT ;  /* 0x000000089ea07812 */ /* 0x040fe400078ec0ff */
[--C-:B------:R-:W-:Y:S01]  /*13f0*/  SHF.R.S32.HI R155, RZ, 0x1f, R154.reuse ;  /* 0x0000001fff9b7819 */ /* 0x100fe2000001149a */
[C-C-:B------:R-:W-:Y:S01]  /*1400*/  IMAD R161, R5.reuse, -0x10, -R154.reuse ;  /* 0xfffffff005a17824 */ /* 0x140fe200078e0a9a */
[----:B------:R-:W-:Y:S01]  /*1410*/  LOP3.LUT R158, R158, 0x8, RZ, 0xc, !PT ;  /* 0x000000089e9e7812 */ /* 0x000fe200078e0cff */
[----:B------:R-:W-:Y:S01]  /*1420*/  IMAD.U32 R157, RZ, RZ, UR45 ;  /* 0x0000002dff9d7e24 */ /* 0x000fe2000f8e00ff */
[----:B------:R-:W-:Y:S01]  /*1430*/  LOP3.LUT R160, R160, 0x18, RZ, 0x3c, !PT ;  /* 0x00000018a0a07812 */ /* 0x000fe200078e3cff */
[----:B------:R-:W-:-:S04]  /*1440*/  IMAD.WIDE R154, R5, 0x10, R154 ;  /* 0x00000010059a7825 */ /* 0x000fc800078e029a */
[----:B------:R-:W-:Y:S02]  /*1450*/  VIADD R159, R157, UR42 ;  /* 0x0000002a9d9f7c36 */ /* 0x000fe40008000000 */
[----:B------:R-:W-:-:S07]  /*1460*/  VIADD R161, R161, UR4 ;  /* 0x00000004a1a17c36 */ /* 0x000fce0008000000 */
.L_x_290:
[----:B------:R-:W-:Y:S01]  /*1470*/  SHF.L.U32 R0, R173, 0x1f, RZ ;  /* 0x0000001fad007819 */ /* 0x000fe200000006ff */
[----:B------:R-:W-:Y:S02]  /*1480*/  ULDC UR4, c[0x0][0x28c] ;  /* 0x0000a30000047ab9 */ /* 0x000fe40000000800 */
[----:B------:R-:W-:Y:S01]  /*1490*/  ISETP.LT.AND P1, PT, RZ, UR4, PT ;  /* 0x00000004ff007c0c */ /* 0x000fe2000bf21270 */
[----:B------:R-:W1:Y:S02]  /*14a0*/  SYNCS.PHASECHK.TRANS64.TRYWAIT P0, [R157+UR42], R0 ;  /* 0x000000009d0075a7 */ /* 0x000e64000800016a */
[----:B-1-34-:R-:W-:Y:S10]  /*14b0*/  @!P0 BRA `(.L_x_15) ;  /* 0x000000a400308947 */ /* 0x01aff40003800000 */
.L_x_314:
[----:B------:R-:W-:Y:S05]  /*14c0*/  @P1 BRA `(.L_x_16) ;  /* 0x0000000000401947 */ /* 0x000fea0003800000 */
[----:B-1----:R-:W-:Y:S01]  /*14d0*/  MOV R0, 0x0 ;  /* 0x0000000000007802 */ /* 0x002fe20000000f00 */
[----:B------:R-:W-:Y:S01]  /*14e0*/  ULDC.64 UR4, c[0x4][0x68] ;  /* 0x01001a0000047ab9 */ /* 0x000fe20000000a00 */
[----:B------:R-:W-:Y:S01]  /*14f0*/  ULDC.64 UR6, c[0x4][0x8] ;  /* 0x0100020000067ab9 */ /* 0x000fe20000000a00 */
[----:B------:R-:W-:Y:S01]  /*1500*/  IMAD.U32 R4, RZ, RZ, UR4 ;  /* 0x00000004ff047e24 */ /* 0x000fe2000f8e00ff */
[----:B------:R1:W2:Y:S01]  /*1510*/  LDC.64 R14, c[0x4][R0] ;  /* 0x01000000000e7b82 */ /* 0x0002a20000000a00 */
[----:B------:R-:W-:Y:S01]  /*1520*/  IMAD.U32 R5, RZ, RZ, UR5 ;  /* 0x00000005ff057e24 */ /* 0x000fe2000f8e00ff */
[----:B------:R-:W-:Y:S01]  /*1530*/  ULDC.64 UR4, c[0x4][0x70] ;  /* 0x01001c0000047ab9 */ /* 0x000fe20000000a00 */
[----:B------:R-:W-:Y:S02]  /*1540*/  IMAD.U32 R10, RZ, RZ, UR6 ;  /* 0x00000006ff0a7e24 */ /* 0x000fe4000f8e00ff */
[----:B------:R-:W-:Y:S02]  /*1550*/  IMAD.U32 R6, RZ, RZ, UR4 ;  /* 0x00000004ff067e24 */ /* 0x000fe4000f8e00ff */
[----:B------:R-:W-:-:S02]  /*1560*/  IMAD.U32 R7, RZ, RZ, UR5 ;  /* 0x00000005ff077e24 */ /* 0x000fc4000f8e00ff */
[----:B------:R-:W-:Y:S02]  /*1570*/  IMAD.U32 R11, RZ, RZ, UR7 ;  /* 0x00000007ff0b7e24 */ /* 0x000fe4000f8e00ff */
[----:B------:R-:W-:Y:S02]  /*1580*/  IMAD.MOV.U32 R8, RZ, RZ, 0x1e1 ;  /* 0x000001e1ff087424 */ /* 0x000fe400078e00ff */
[----:B0-----:R-:W-:Y:S02]  /*1590*/  IMAD.MOV.U32 R12, RZ, RZ, 0x1 ;  /* 0x00000001ff0c7424 */ /* 0x001fe400078e00ff */
[----:B-1----:R-:W-:-:S07]  /*15a0*/  IMAD.MOV.U32 R13, RZ, RZ, RZ ;  /* 0x000000ffff0d7224 */ /* 0x002fce00078e00ff */
[----:B------:R-:W-:-:S07]  /*15b0*/  LEPC R20, `(.L_x_16) ;  /* 0x000000001014794e */ /* 0x000fce0000000000 */
[----:B--2--5:R-:W-:Y:S05]  /*15c0*/  CALL.ABS.NOINC R14 ;  /* 0x000000000e007343 */ /* 0x024fea0003c00000 */
.L_x_16:
[----:B------:R-:W-:-:S13]  /*15d0*/  ISETP.NE.AND P0, PT, R172, 0x3, PT ;  /* 0x00000003ac00780c */ /* 0x000fda0003f05270 */
[----:B------:R-:W-:Y:S05]  /*15e0*/  @!P0 BRA `(.L_x_17) ;  /* 0x0000000000048947 */ /* 0x000fea0003800000 */
[----:B------:R-:W-:Y:S01]  /*15f0*/  BPT.TRAP 0x1 ;  /* 0x000000040000795c */ /* 0x000fe20000300000 */
.L_x_17:
[----:B------:R-:W-:Y:S02]  /*1600*/  IMAD.U32 R3, RZ, RZ, UR38 ;  /* 0x00000026ff037e24 */ /* 0x000fe4000f8e00ff */
[----:B-1----:R-:W-:-:S03]  /*1610*/  IMAD.U32 R0, RZ, RZ, UR39 ;  /* 0x00000027ff007e24 */ /* 0x002fc6000f8e00ff */
[----:B------:R-:W-:Y:S02]  /*1620*/  LEA R3, R3, UR41, 0x3 ;  /* 0x0000002903037c11 */ /* 0x000fe4000f8e18ff */
[----:B------:R-:W-:-:S04]  /*1630*/  SHF.L.U32 R0, R0, 0x1f, RZ ;  /* 0x0000001f00007819 */ /* 0x000fc800000006ff */
[----:B------:R1:W2:Y:S01]  /*1640*/  SYNCS.PHASECHK.TRANS64.TRYWAIT P1, [R3+URZ], R0 ;  /* 0x00000000030075a7 */ /* 0x0002a2000802017f */
[----:B------:R-:W-:Y:S05]  /*1650*/  @!P0 BRA `(.L_x_18) ;  /* 0x0000000000048947 */ /* 0x000fea0003800000 */
[----:B------:R-:W-:Y:S01]  /*1660*/  BPT.TRAP 0x1 ;  /* 0x000000040000795c */ /* 0x000fe20000300000 */
.L_x_18:
[----:B------:R-:W-:-:S05]  /*1670*/  IMAD.U32 R4, RZ, RZ, UR43 ;  /* 0x0000002bff047e24 */ /* 0x000fca000f8e00ff */
[----:B------:R-:W-:Y:S01]  /*1680*/  ISETP.GE.AND P2, PT, R4, 0x1, PT ;  /* 0x000000010400780c */ /* 0x000fe20003f46270 */
[----:B--2---:R-:W-:-:S12]  /*1690*/  @P1 BRA `(.L_x_19) ;  /* 0x0000000000081947 */ /* 0x004fd80003800000 */
[----:B------:R-:W2:Y:S02]  /*16a0*/  SYNCS.PHASECHK.TRANS64.TRYWAIT P1, [R3+URZ], R0 ;  /* 0x00000000030075a7 */ /* 0x000ea4000802017f */
[----:B--2---:R-:W-:Y:S05]  /*16b0*/  @!P1 BRA `(.L_x_20) ;  /* 0x000000a000c49947 */ /* 0x004fea0003800000 */
.L_x_19:
[----:B------:R-:W-:Y:S05]  /*16c0*/  WARPSYNC.ALL ;  /* 0x0000000000007948 */ /* 0x000fea0003800000 */
[----:B------:R-:W-:Y:S01]  /*16d0*/  UIADD3 UR4, UR41, 0x180, URZ ;  /* 0x0000018029047890 */ /* 0x000fe2000fffe03f */
[----:B------:R-:W-:Y:S01]  /*16e0*/  WARPGROUP.ARRIVE ;  /* 0x00000000000079c5 */ /* 0x000fe20000000000 */
[----:B------:R-:W-:Y:S02]  /*16f0*/  UIADD3 UR5, UR41, 0x18180, URZ ;  /* 0x0001818029057890 */ /* 0x000fe4000fffe03f */
[----:B------:R-:W-:Y:S02]  /*1700*/  USHF.R.U32.HI UR4, URZ, 0x4, UR4 ;  /* 0x000000043f047899 */ /* 0x000fe40008011604 */
[----:B------:R-:W-:-:S02]  /*1710*/  USHF.R.U32.HI UR5, URZ, 0x4, UR5 ;  /* 0x000000043f057899 */ /* 0x000fc40008011605 */
[----:B------:R-:W-:Y:S02]  /*1720*/  ULOP3.LUT UR4, UR4, 0x3fff, URZ, 0xc0, !UPT ;  /* 0x00003fff04047892 */ /* 0x000fe4000f8ec03f */
[----:B------:R-:W-:Y:S02]  /*1730*/  ULOP3.LUT UR5, UR5, 0x3fff, URZ, 0xc0, !UPT ;  /* 0x00003fff05057892 */ /* 0x000fe4000f8ec03f */
[----:B------:R-:W-:Y:S02]  /*1740*/  ULOP3.LUT UR4, UR4, 0x10000, URZ, 0xfc, !UPT ;  /* 0x0001000004047892 */ /* 0x000fe4000f8efc3f */
[----:B------:R-:W-:Y:S02]  /*1750*/  ULOP3.LUT UR5, UR5, 0x10000, URZ, 0xfc, !UPT ;  /* 0x0001000005057892 */ /* 0x000fe4000f8efc3f */
[----:B------:R-:W-:Y:S02]  /*1760*/  ULEA UR6, UR38, UR4, 0xa ;  /* 0x0000000426067291 */ /* 0x000fe4000f8e503f */
[----:B------:R-:W-:Y:S01]  /*1770*/  ULEA UR7, UR38, UR5, 0xc ;  /* 0x0000000526077291 */ /* 0x000fe2000f8e603f */
[----:B------:R-:W-:Y:S01]  /*1780*/  UMOV UR9, 0x40000040 ;  /* 0x4000004000097882 */ /* 0x000fe20000000000 */
[----:B------:R-:W-:-:S03]  /*1790*/  UMOV UR11, 0x40000040 ;  /* 0x40000040000b7882 */ /* 0x000fc60000000000 */
[----:B------:R-:W-:Y:S02]  /*17a0*/  UMOV UR8, UR6 ;  /* 0x0000000600087c82 */ /* 0x000fe40008000000 */
[----:B------:R-:W-:Y:S02]  /*17b0*/  UMOV UR10, UR7 ;  /* 0x00000007000a7c82 */ /* 0x000fe40008000000 */
[----:B------:R-:W-:Y:S01]  /*17c0*/  HGMMA.64x256x16.F32.BF16 R24, gdesc[UR8], RZ, !UPT, gsb0 ;  /* 0x03e00000081879f0 */ /* 0x000fe2000c0018ff */
[----:B------:R-:W-:Y:S02]  /*17d0*/  UIADD3 UR8, UR6, 0x2, URZ ;  /* 0x0000000206087890 */ /* 0x000fe4000fffe03f */
[----:B------:R-:W-:Y:S01]  /*17e0*/  UIADD3 UR10, UR7, 0x2, URZ ;  /* 0x00000002070a7890 */ /* 0x000fe2000fffe03f */
[----:B------:R-:W-:Y:S01]  /*17f0*/  UMOV UR9, 0x40000040 ;  /* 0x4000004000097882 */ /* 0x000fe20000000000 */
[----:B------:R-:W-:Y:S01]  /*1800*/  UMOV UR11, 0x40000040 ;  /* 0x40000040000b7882 */ /* 0x000fe20000000000 */
[----:B------:R-:W-:-:S02]  /*1810*/  WARPGROUP.DEPBAR.LE gsb0, 0x0 ;  /* 0x00008000000079c5 */ /* 0x000fc40000010000 */
[----:B------:R-:W-:-:S15]  /*1820*/  WARPGROUP.ARRIVE ;  /* 0x00000000000079c5 */ /* 0x000fde0000000000 */
[----:B------:R-:W-:-:S05]  /*1830*/  NOP ;  /* 0x0000000000007918 */ /* 0x000fca0000000000 */
[----:B------:R-:W-:Y:S01]  /*1840*/  HGMMA.64x256x16.F32.BF16 R24, gdesc[UR8], R24, gsb0 ;  /* 0x03e00000081879f0 */ /* 0x000fe20008001818 */
[----:B------:R-:W-:Y:S02]  /*1850*/  UIADD3 UR8, UR6, 0x4, URZ ;  /* 0x0000000406087890 */ /* 0x000fe4000fffe03f */
[----:B------:R-:W-:Y:S01]  /*1860*/  UIADD3 UR10, UR7, 0x4, URZ ;  /* 0x00000004070a7890 */ /* 0x000fe2000fffe03f */
[----:B------:R-:W-:Y:S01]  /*1870*/  UMOV UR9, 0x40000040 ;  /* 0x4000004000097882 */ /* 0x000fe20000000000 */
[----:B------:R-:W-:Y:S01]  /*1880*/  UMOV UR11, 0x40000040 ;  /* 0x40000040000b7882 */ /* 0x000fe20000000000 */
[----:B------:R-:W-:Y:S02]  /*1890*/  WARPGROUP.DEPBAR.LE gsb0, 0x0 ;  /* 0x00008000000079c5 */ /* 0x000fe40000010000 */
        /* <DEDUP_REMOVED lines=42> */
[----:B------:R-:W-:Y:S03]  /*1b40*/  HGMMA.64x256x16.F32.BF16 R24, gdesc[UR8], R24, gsb0 ;  /* 0x03e00000081879f0 */ /* 0x000fe60008001818 */
[----:B------:R-:W-:Y:S02]  /*1b50*/  WARPGROUP.DEPBAR.LE gsb0, 0x0 ;  /* 0x00008000000079c5 */ /* 0x000fe40000010000 */
[----:B------:R-:W-:Y:S05]  /*1b60*/  @!P2 BRA `(.L_x_21) ;  /* 0x00000004009ca947 */ /* 0x000fea0003800000 */
[----:B------:R-:W-:Y:S01]  /*1b70*/  UIADD3 UR6, UR38, 0x1, URZ ;  /* 0x0000000126067890 */ /* 0x000fe2000fffe03f */
[----:B-12---:R-:W-:-:S03]  /*1b80*/  IMAD.U32 R0, RZ, RZ, UR43 ;  /* 0x0000002bff007e24 */ /* 0x006fc6000f8e00ff */
[----:B------:R-:W-:-:S04]  /*1b90*/  UISETP.NE.AND UP0, UPT, UR6, 0x6, UPT ;  /* 0x000000060600788c */ /* 0x000fc8000bf05270 */
[----:B------:R-:W-:Y:S02]  /*1ba0*/  USEL UR7, URZ, 0x1, UP0 ;  /* 0x000000013f077887 */ /* 0x000fe40008000000 */
[----:B------:R-:W-:Y:S02]  /*1bb0*/  USEL UR6, UR6, URZ, UP0 ;  /* 0x0000003f06067287 */ /* 0x000fe40008000000 */
[----:B------:R-:W-:-:S06]  /*1bc0*/  ULOP3.LUT UR7, UR39, UR7, URZ, 0x3c, !UPT ;  /* 0x0000000727077292 */ /* 0x000fcc000f8e3c3f */
[----:B------:R-:W-:Y:S01]  /*1bd0*/  IMAD.U32 R5, RZ, RZ, UR7 ;  /* 0x00000007ff057e24 */ /* 0x000fe2000f8e00ff */
[----:B------:R-:W-:-:S06]  /*1be0*/  UMOV UR7, UR38 ;  /* 0x0000002600077c82 */ /* 0x000fcc0008000000 */
.L_x_28:
[----:B-12---:R-:W-:Y:S05]  /*1bf0*/  @!P0 BRA `(.L_x_22) ;  /* 0x0000000000048947 */ /* 0x006fea0003800000 */
[----:B------:R-:W-:Y:S01]  /*1c00*/  BPT.TRAP 0x1 ;  /* 0x000000040000795c */ /* 0x000fe20000300000 */
.L_x_22:
[----:B------:R-:W-:Y:S01]  /*1c10*/  ULEA UR8, UR6, UR41, 0x3 ;  /* 0x0000002906087291 */ /* 0x000fe2000f8e183f */
[----:B------:R-:W-:-:S08]  /*1c20*/  SHF.L.U32 R3, R5, 0x1f, RZ ;  /* 0x0000001f05037819 */ /* 0x000fd000000006ff */
[----:B------:R1:W2:Y:S01]  /*1c30*/  SYNCS.PHASECHK.TRANS64.TRYWAIT P1, [UR8], R3 ;  /* 0x00000003ff0075a7 */ /* 0x0002a20008020148 */
[----:B------:R-:W-:Y:S05]  /*1c40*/  @!P0 BRA `(.L_x_23) ;  /* 0x0000000000048947 */ /* 0x000fea0003800000 */
[----:B------:R-:W-:Y:S01]  /*1c50*/  BPT.TRAP 0x1 ;  /* 0x000000040000795c */ /* 0x000fe20000300000 */
.L_x_23:
[----:B--2---:R-:W-:Y:S05]  /*1c60*/  @P1 BRA `(.L_x_24) ;  /* 0x0000000000081947 */ /* 0x004fea0003800000 */
[----:B------:R-:W2:Y:S02]  /*1c70*/  SYNCS.PHASECHK.TRANS64.TRYWAIT P1, [UR8], R3 ;  /* 0x00000003ff0075a7 */ /* 0x000ea40008020148 */
[----:B--2---:R-:W-:Y:S05]  /*1c80*/  @!P1 BRA `(.L_x_25) ;  /* 0x0000009c00649947 */ /* 0x004fea0003800000 */
.L_x_24:
[----:B------:R-:W-:Y:S01]  /*1c90*/  ULEA UR12, UR6, UR4, 0xa ;  /* 0x00000004060c7291 */ /* 0x000fe2000f8e503f */
[----:B------:R-:W-:Y:S01]  /*1ca0*/  WARPGROUP.ARRIVE ;  /* 0x00000000000079c5 */ /* 0x000fe20000000000 */
[----:B------:R-:W-:Y:S01]  /*1cb0*/  ULEA UR13, UR6, UR5, 0xc ;  /* 0x00000005060d7291 */ /* 0x000fe2000f8e603f */
[----:B------:R-:W-:Y:S01]  /*1cc0*/  UMOV UR9, 0x40000040 ;  /* 0x4000004000097882 */ /* 0x000fe20000000000 */
[----:B------:R-:W-:-:S03]  /*1cd0*/  UMOV UR11, 0x40000040 ;  /* 0x40000040000b7882 */ /* 0x000fc60000000000 */
[----:B------:R-:W-:Y:S02]  /*1ce0*/  UMOV UR8, UR12 ;  /* 0x0000000c00087c82 */ /* 0x000fe40008000000 */
[----:B------:R-:W-:Y:S02]  /*1cf0*/  UMOV UR10, UR13 ;  /* 0x0000000d000a7c82 */ /* 0x000fe40008000000 */
[----:B------:R-:W-:Y:S01]  /*1d00*/  HGMMA.64x256x16.F32.BF16 R24, gdesc[UR8], R24, gsb0 ;  /* 0x03e00000081879f0 */ /* 0x000fe20008001818 */
        /* <DEDUP_REMOVED lines=58> */
[----:B------:R-:W-:Y:S01]  /*20b0*/  BPT.TRAP 0x1 ;  /* 0x000000040000795c */ /* 0x000fe20000300000 */
.L_x_26:
[----:B------:R-:W-:Y:S01]  /*20c0*/  ULEA UR8, UR7, UR41, 0x3 ;  /* 0x0000002907087291 */ /* 0x000fe2000f8e183f */
[----:B------:R-:W-:-:S03]  /*20d0*/  ISETP.GT.U32.AND P1, PT, R16, 0x1, PT ;  /* 0x000000011000780c */ /* 0x000fc60003f24070 */
[----:B------:R-:W-:-:S04]  /*20e0*/  UIADD3 UR8, UR8, 0x30, URZ ;  /* 0x0000003008087890 */ /* 0x000fc8000fffe03f */
[----:B------:R-:W-:-:S09]  /*20f0*/  UPRMT UR8, URZ, 0x654, UR8 ;  /* 0x000006543f087896 */ /* 0x000fd20008000008 */
[----:B------:R-:W-:Y:S01]  /*2100*/  SYNCS.ARRIVE.TRANS64.RED.A1T0 RZ, [UR8], RZ ;  /* 0x000000ffffff79a7 */ /* 0x000fe20008100408 */
[----:B------:R-:W-:Y:S05]  /*2110*/  @P1 BRA `(.L_x_27) ;  /* 0x0000000000041947 */ /* 0x000fea0003800000 */
[----:B------:R-:W-:Y:S01]  /*2120*/  BPT.TRAP 0x1 ;  /* 0x000000040000795c */ /* 0x000fe20000300000 */
.L_x_27:
[----:B------:R-:W-:Y:S01]  /*2130*/  UIADD3 UR6, UR6, 0x1, URZ ;  /* 0x0000000106067890 */ /* 0x000fe2000fffe03f */
[C---:B------:R-:W-:Y:S01]  /*2140*/  ISETP.GT.AND P1, PT, R0.reuse, 0x1, PT ;  /* 0x000000010000780c */ /* 0x040fe20003f24270 */
[----:B------:R-:W-:Y:S01]  /*2150*/  UIADD3 UR7, UR7, 0x1, URZ ;  /* 0x0000000107077890 */ /* 0x000fe2000fffe03f */
[----:B------:R-:W-:Y:S01]  /*2160*/  VIADD R0, R0, 0xffffffff ;  /* 0xffffffff00007836 */ /* 0x000fe20000000000 */
[----:B------:R-:W-:Y:S02]  /*2170*/  UISETP.NE.AND UP0, UPT, UR6, 0x6, UPT ;  /* 0x000000060600788c */ /* 0x000fe4000bf05270 */
[----:B------:R-:W-:Y:S02]  /*2180*/  UISETP.NE.AND UP1, UPT, UR7, 0x6, UPT ;  /* 0x000000060700788c */ /* 0x000fe4000bf25270 */
[----:B------:R-:W-:Y:S02]  /*2190*/  USEL UR8, URZ, 0x1, UP0 ;  /* 0x000000013f087887 */ /* 0x000fe40008000000 */
[----:B------:R-:W-:-:S02]  /*21a0*/  USEL UR6, UR6, URZ, UP0 ;  /* 0x0000003f06067287 */ /* 0x000fc40008000000 */
[----:B------:R-:W-:Y:S02]  /*21b0*/  USEL UR7, UR7, URZ, UP1 ;  /* 0x0000003f07077287 */ /* 0x000fe40008800000 */
[----:B------:R-:W-:Y:S01]  /*21c0*/  LOP3.LUT R5, R5, UR8, RZ, 0x3c, !PT ;  /* 0x0000000805057c12 */ /* 0x000fe2000f8e3cff */
[----:B------:R-:W-:Y:S09]  /*21d0*/  @P1 BRA `(.L_x_28) ;  /* 0xfffffff800841947 */ /* 0x000ff2000383ffff */
.L_x_21:
[----:B-12---:R-:W1:Y:S01]  /*21e0*/  LDC R0, c[0x0][0x28c] ;  /* 0x0000a300ff007b82 */ /* 0x006e620000000800 */
[----:B------:R2:W-:Y:S01]  /*21f0*/  SYNCS.ARRIVE.TRANS64.A1T0 RZ, [R158+UR45], RZ ;  /* 0x000000ff9eff79a7 */ /* 0x0005e2000810002d */
[----:B-1----:R-:W-:-:S13]  /*2200*/  ISETP.GE.AND P1, PT, R0, 0x1, PT ;  /* 0x000000010000780c */ /* 0x002fda0003f26270 */
[----:B--2---:R-:W-:Y:S05]  /*2210*/  @!P1 BRA `(.L_x_29) ;  /* 0x0000000000349947 */ /* 0x004fea0003800000 */
[----:B------:R-:W-:Y:S05]  /*2220*/  @!P0 BRA `(.L_x_30) ;  /* 0x0000000000048947 */ /* 0x000fea0003800000 */
[----:B------:R-:W-:Y:S01]  /*2230*/  BPT.TRAP 0x1 ;  /* 0x000000040000795c */ /* 0x000fe20000300000 */
.L_x_30:
[----:B------:R-:W-:Y:S01]  /*2240*/  UIADD3 UR6, UR43, UR38, URZ ;  /* 0x000000262b067290 */ /* 0x000fe2000fffe03f */
[----:B------:R-:W-:-:S03]  /*2250*/  ISETP.GT.U32.AND P0, PT, R16, 0x1, PT ;  /* 0x000000011000780c */ /* 0x000fc60003f04070 */
[----:B------:R-:W-:-:S04]  /*2260*/  UIMAD.WIDE.U32 UR4, UR6, -0x55555555, URZ ;  /* 0xaaaaaaab060478a5 */ /* 0x000fc8000f8e003f */
[----:B------:R-:W-:-:S04]  /*2270*/  USHF.R.U32.HI UR4, URZ, 0x2, UR5 ;  /* 0x000000023f047899 */ /* 0x000fc80008011605 */
[----:B------:R-:W-:-:S04]  /*2280*/  UIMAD UR6, UR4, -0x6, UR6 ;  /* 0xfffffffa040678a4 */ /* 0x000fc8000f8e0206 */
[----:B------:R-:W-:-:S04]  /*2290*/  ULEA UR6, UR6, UR41, 0x3 ;  /* 0x0000002906067291 */ /* 0x000fc8000f8e183f */
[----:B------:R-:W-:-:S04]  /*22a0*/  UIADD3 UR6, UR6, 0x30, URZ ;  /* 0x0000003006067890 */ /* 0x000fc8000fffe03f */
[----:B------:R-:W-:-:S09]  /*22b0*/  UPRMT UR6, URZ, 0x654, UR6 ;  /* 0x000006543f067896 */ /* 0x000fd20008000006 */
[----:B------:R-:W-:Y:S01]  /*22c0*/  SYNCS.ARRIVE.TRANS64.RED.A1T0 RZ, [UR6], RZ ;  /* 0x000000ffffff79a7 */ /* 0x000fe20008100406 */
[----:B------:R-:W-:Y:S05]  /*22d0*/  @P0 BRA `(.L_x_29) ;  /* 0x0000000000040947 */ /* 0x000fea0003800000 */
[----:B------:R-:W-:Y:S01]  /*22e0*/  BPT.TRAP 0x1 ;  /* 0x000000040000795c */ /* 0x000fe20000300000 */
.L_x_29:
[----:B------:R-:W-:Y:S01]  /*22f0*/  SHF.L.U32 R0, R173, 0x1f, RZ ;  /* 0x0000001fad007819 */ /* 0x000fe200000006ff */
[----:B------:R-:W-:Y:S01]  /*2300*/  UIADD3 UR38, UR44, UR38, URZ ;  /* 0x000000262c267290 */ /* 0x000fe2000fffe03f */
[----:B------:R-:W1:Y:S01]  /*2310*/  LDC R15, c[0x0][0x288] ;  /* 0x0000a200ff0f7b82 */ /* 0x000e620000000800 */
[----:B------:R-:W-:Y:S01]  /*2320*/  UISETP.GE.U32.AND UP1, UPT, UR44, 0x6, UPT ;  /* 0x000000062c00788c */ /* 0x000fe2000bf26070 */
[----:B------:R-:W-:Y:S01]  /*2330*/  IMAD.SHL.U32 R8, R156, 0x2, RZ ;  /* 0x000000029c087824 */ /* 0x000fe200078e00ff */
[----:B------:R-:W-:Y:S02]  /*2340*/  UISETP.GT.U32.AND UP0, UPT, UR38, 0x5, UPT ;  /* 0x000000052600788c */ /* 0x000fe4000bf04070 */
[----:B------:R-:W-:Y:S02]  /*2350*/  UIMAD.WIDE.U32 UR4, UR38, -0x55555555, URZ ;  /* 0xaaaaaaab260478a5 */ /* 0x000fe4000f8e003f */
[----:B------:R-:W-:Y:S01]  /*2360*/  UISETP.LT.U32.AND UP0, UPT, UR44, 0x6, UP0 ;  /* 0x000000062c00788c */ /* 0x000fe20008701070 */
[----:B------:R-:W2:Y:S01]  /*2370*/  SYNCS.PHASECHK.TRANS64.TRYWAIT P0, [R157+UR42+0x10], R0 ;  /* 0x000010009d0075a7 */ /* 0x000ea2000800016a */
[----:B------:R-:W-:Y:S01]  /*2380*/  USHF.R.U32.HI UR4, URZ, 0x2, UR5 ;  /* 0x000000023f047899 */ /* 0x000fe20008011605 */
[----:B------:R-:W-:Y:S01]  /*2390*/  SHF.R.S32.HI R9, RZ, 0x1f, R8 ;  /* 0x0000001fff097819 */ /* 0x000fe20000011408 */
[----:B------:R-:W-:-:S02]  /*23a0*/  USEL UR6, URZ, 0x1, !UP0 ;  /* 0x000000013f067887 */ /* 0x000fc4000c000000 */
[----:B------:R-:W-:Y:S02]  /*23b0*/  UIMAD UR38, UR4, -0x6, UR38 ;  /* 0xfffffffa042678a4 */ /* 0x000fe4000f8e0226 */
[----:B------:R-:W-:-:S04]  /*23c0*/  ULOP3.LUT UR39, UR39, UR6, URZ, 0x3c, !UPT ;  /* 0x0000000627277292 */ /* 0x000fc8000f8e3c3f */
[----:B------:R-:W-:Y:S01]  /*23d0*/  @UP1 ULOP3.LUT UR39, UR39, 0x1, UR4, 0x78, !UPT ;  /* 0x0000000127271892 */ /* 0x000fe2000f8e7804 */
[----:B-12---:R-:W-:Y:S11]  /*23e0*/  @!P0 BRA `(.L_x_31) ;  /* 0x0000009400a48947 */ /* 0x006ff60003800000 */
.L_x_315:
[----:B------:R-:W-:Y:S01]  /*23f0*/  IMAD.SHL.U32 R14, R19, 0x40, RZ ;  /* 0x00000040130e7824 */ /* 0x000fe200078e00ff */
[----:B------:R-:W-:Y:S01]  /*2400*/  ULDC UR6, c[0x0][0x284] ;  /* 0x0000a10000067ab9 */ /* 0x000fe20000000800 */
[----:B0-----:R-:W-:Y:S01]  /*2410*/  IMAD.SHL.U32 R12, R22, 0x100, RZ ;  /* 0x00000100160c7824 */ /* 0x001fe200078e00ff */
[----:B------:R-:W-:Y:S01]  /*2420*/  SHF.R.S32.HI R165, RZ, 0x1f, R2 ;  /* 0x0000001fffa57819 */ /* 0x000fe20000011402 */
[----:B------:R-:W-:Y:S01]  /*2430*/  ULDC.64 UR4, c[0x0][0x5d0] ;  /* 0x0001740000047ab9 */ /* 0x000fe20000000a00 */
[----:B------:R-:W-:Y:S01]  /*2440*/  ISETP.GE.AND P0, PT, R14, UR6, PT ;  /* 0x000000060e007c0c */ /* 0x000fe2000bf06270 */
[----:B------:R-:W-:Y:S01]  /*2450*/  IMAD.WIDE.U32 R4, R2, UR4, R8 ;  /* 0x0000000402047c25 */ /* 0x000fe2000f8e0008 */
[----:B------:R-:W-:Y:S02]  /*2460*/  SHF.R.S32.HI R13, RZ, 0x1f, R12 ;  /* 0x0000001fff0d7819 */ /* 0x000fe4000001140c */
[C---:B------:R-:W-:Y:S01]  /*2470*/  ISETP.GE.OR P0, PT, R12.reuse, R15, P0 ;  /* 0x0000000f0c00720c */ /* 0x040fe20000706670 */
[----:B------:R-:W-:Y:S01]  /*2480*/  IMAD R3, R165, UR4, RZ ;  /* 0x00000004a5037c24 */ /* 0x000fe2000f8e02ff */
[----:B------:R-:W-:-:S03]  /*2490*/  IADD3 R6, P1, R12, R4, RZ ;  /* 0x000000040c067210 */ /* 0x000fc60007f3e0ff */
[----:B------:R-:W-:-:S05]  /*24a0*/  IMAD R3, R2, UR5, R3 ;  /* 0x0000000502037c24 */ /* 0x000fca000f8e0203 */
[----:B------:R-:W-:-:S03]  /*24b0*/  IADD3.X R7, R13, R5, R3, P1, !PT ;  /* 0x000000050d077210 */ /* 0x000fc60000ffe403 */
[----:B------:R-:W-:Y:S05]  /*24c0*/  @P0 BRA `(.L_x_32) ;  /* 0x0000007c000c0947 */ /* 0x000fea0003800000 */
[----:B------:R-:W0:Y:S01]  /*24d0*/  LDC.64 R10, c[0x0][0x5c8] ;  /* 0x00017200ff0a7b82 */ /* 0x000e220000000a00 */
[----:B-----5:R-:W-:Y:S01]  /*24e0*/  FSETP.NEU.AND P0, PT, R152, RZ, PT ;  /* 0x000000ff9800720b */ /* 0x020fe20003f0d000 */
[----:B------:R-:W-:Y:S01]  /*24f0*/  IMAD R3, R156, -0x2, R15 ;  /* 0xfffffffe9c037824 */ /* 0x000fe200078e020f */
[----:B------:R-:W-:Y:S01]  /*2500*/  BSSY B0, `(.L_x_32) ;  /* 0x00007bf000007945 */ /* 0x000fe20003800000 */
[----:B------:R-:W-:-:S04]  /*2510*/  IMAD.WIDE R162, R19, 0x40, R154 ;  /* 0x0000004013a27825 */ /* 0x000fc800078e029a */
[----:B-1----:R-:W-:Y:S02]  /*2520*/  IMAD.IADD R0, R3, 0x1, -R12 ;  /* 0x0000000103007824 */ /* 0x002fe400078e0a0c */
[----:B------:R-:W-:-:S03]  /*2530*/  IMAD.IADD R3, R161, 0x1, -R14 ;  /* 0x00000001a1037824 */ /* 0x000fc600078e0a0e */
[----:B------:R-:W-:-:S04]  /*2540*/  ISETP.GT.AND P2, PT, R0, RZ, PT ;  /* 0x000000ff0000720c */ /* 0x000fc80003f44270 */
[----:B------:R-:W-:Y:S01]  /*2550*/  ISETP.GT.AND P1, PT, R3, RZ, P2 ;  /* 0x000000ff0300720c */ /* 0x000fe20001724270 */
[-C--:B0-----:R-:W-:Y:S02]  /*2560*/  IMAD R4, R163, R10.reuse, RZ ;  /* 0x0000000aa3047224 */ /* 0x081fe400078e02ff */
[----:B------:R-:W-:-:S04]  /*2570*/  IMAD.WIDE.U32 R6, R162, R10, R6 ;  /* 0x0000000aa2067225 */ /* 0x000fc800078e0006 */
[----:B------:R-:W-:-:S04]  /*2580*/  IMAD R5, R162, R11, R4 ;  /* 0x0000000ba2057224 */ /* 0x000fc800078e0204 */
[----:B------:R-:W-:Y:S01]  /*2590*/  IMAD.IADD R179, R7, 0x1, R5 ;  /* 0x0000000107b37824 */ /* 0x000fe200078e0205 */
[----:B------:R-:W-:Y:S06]  /*25a0*/  @!P0 BRA `(.L_x_33) ;  /* 0x0000005400a08947 */ /* 0x000fec0003800000 */
[----:B------:R-:W0:Y:S01]  /*25b0*/  LDC.64 R20, c[0x0][0x5b8] ;  /* 0x00016e00ff147b82 */ /* 0x000e220000000a00 */
[----:B------:R-:W-:-:S07]  /*25c0*/  ULDC.64 UR4, c[0x0][0x5c0] ;  /* 0x0001700000047ab9 */ /* 0x000fce0000000a00 */
[----:B------:R-:W1:Y:S08]  /*25d0*/  LDC.64 R166, c[0x0][0x5b0] ;  /* 0x00016c00ffa67b82 */ /* 0x000e700000000a00 */
[----:B------:R-:W2:Y:S01]  /*25e0*/  LDC.64 R14, c[0x0][0x5a8] ;  /* 0x00016a00ff0e7b82 */ /* 0x000ea20000000a00 */
[-C--:B0-----:R-:W-:Y:S02]  /*25f0*/  IMAD R7, R165, R20.reuse, RZ ;  /* 0x00000014a5077224 */ /* 0x081fe400078e02ff */
[----:B------:R-:W-:-:S04]  /*2600*/  IMAD.WIDE.U32 R4, R2, R20, R8 ;  /* 0x0000001402047225 */ /* 0x000fc800078e0008 */
[----:B------:R-:W-:Y:S01]  /*2610*/  IMAD R175, R2, R21, R7 ;  /* 0x0000001502af7224 */ /* 0x000fe200078e0207 */
[----:B------:R-:W-:Y:S01]  /*2620*/  IADD3 R164, P0, R12, R4, RZ ;  /* 0x000000040ca47210 */ /* 0x000fe20007f1e0ff */
[----:B-1----:R-:W-:-:S03]  /*2630*/  IMAD R4, R163, R166, RZ ;  /* 0x000000a6a3047224 */ /* 0x002fc600078e02ff */
[----:B------:R-:W-:Y:S01]  /*2640*/  IADD3.X R165, R13, R5, R175, P0, !PT ;  /* 0x000000050da57210 */ /* 0x000fe200007fe4af */
[C---:B------:R-:W-:Y:S02]  /*2650*/  IMAD R177, R162.reuse, R167, R4 ;  /* 0x000000a7a2b17224 */ /* 0x040fe400078e0204 */
[----:B------:R-:W-:-:S04]  /*2660*/  IMAD.WIDE.U32 R4, R162, R166, R164 ;  /* 0x000000a6a2047225 */ /* 0x000fc800078e00a4 */
[----:B------:R-:W-:Y:S01]  /*2670*/  IMAD.IADD R5, R5, 0x1, R177 ;  /* 0x0000000105057824 */ /* 0x000fe200078e02b1 */
[----:B--2---:R-:W-:-:S04]  /*2680*/  LEA R168, P0, R4, R14, 0x1 ;  /* 0x0000000e04a87211 */ /* 0x004fc800078008ff */
[----:B------:R-:W-:-:S05]  /*2690*/  LEA.HI.X R169, R4, R15, R5, 0x1, P0 ;  /* 0x0000000f04a97211 */ /* 0x000fca00000f0c05 */
[----:B------:R0:W2:Y:S01]  /*26a0*/  @P1 LDG.E.LTC128B.U16 R19, desc[UR36][R168.64] ;  /* 0x00000024a8131981 */ /* 0x0000a2000c1e1520 */
[----:B------:R-:W-:Y:S01]  /*26b0*/  IMAD.WIDE.U32 R4, R162, R166, R12 ;  /* 0x000000a6a2047225 */ /* 0x000fe200078e000c */
[----:B------:R-:W-:Y:S02]  /*26c0*/  BSSY B1, `(.L_x_34) ;  /* 0x0000014000017945 */ /* 0x000fe40003800000 */
[----:B------:R-:W-:-:S04]  /*26d0*/  IADD3 R170, P0, R8, R4, RZ ;  /* 0x0000000408aa7210 */ /* 0x000fc80007f1e0ff */
[----:B------:R-:W-:Y:S01]  /*26e0*/  IADD3.X R171, R9, R177, R5, P0, !PT ;  /* 0x000000b109ab7210 */ /* 0x000fe200007fe405 */
[----:B0-----:R-:W-:Y:S01]  /*26f0*/  IMAD.SHL.U32 R168, R166, 0x8, RZ ;  /* 0x00000008a6a87824 */ /* 0x001fe200078e00ff */
[----:B------:R-:W-:Y:S02]  /*2700*/  LEA R4, P0, R6, UR4, 0x1 ;  /* 0x0000000406047c11 */ /* 0x000fe4000f8008ff */
[----:B------:R-:W-:Y:S01]  /*2710*/  SHF.L.U64.HI R169, R166, 0x3, R167 ;  /* 0x00000003a6a97819 */ /* 0x000fe200000102a7 */
[----:B------:R-:W-:Y:S01]  /*2720*/  IMAD.WIDE.U32 R170, R2, R20, R170 ;  /* 0x0000001402aa7225 */ /* 0x000fe200078e00aa */
[----:B------:R-:W-:Y:S02]  /*2730*/  LEA.HI.X R5, R6, UR5, R179, 0x1, P0 ;  /* 0x0000000506057c11 */ /* 0x000fe400080f0cb3 */
[----:B------:R-:W-:Y:S02]  /*2740*/  ISETP.GT.AND P0, PT, R0, 0x1, PT ;  /* 0x000000010000780c */ /* 0x000fe40003f04270 */
[----:B------:R-:W-:-:S02]  /*2750*/  LEA R6, P4, R170, R14, 0x1 ;  /* 0x0000000eaa067211 */ /* 0x000fc400078808ff */
[----:B------:R-:W-:Y:S01]  /*2760*/  ISETP.GT.AND P3, PT, R3, RZ, P0 ;  /* 0x000000ff0300720c */ /* 0x000fe20000764270 */
[----:B--2---:R-:W-:-:S04]  /*2770*/  IMAD.U32 R7, R19, 0x10000, RZ ;  /* 0x0001000013077824 */ /* 0x004fc800078e00ff */
[----:B------:R-:W-:-:S04]  /*2780*/  FMUL R7, R7, R152 ;  /* 0x0000009807077220 */ /* 0x000fc80000400000 */
[----:B------:R-:W-:-:S05]  /*2790*/  FFMA R7, R24, R153, R7 ;  /* 0x0000009918077223 */ /* 0x000fca0000000007 */
[----:B------:R-:W-:Y:S01]  /*27a0*/  F2FP.BF16.F32.PACK_AB R21, RZ, R7 ;  /* 0x00000007ff15723e */ /* 0x000fe200000010ff */
[----:B------:R-:W-:-:S04]  /*27b0*/  IMAD.IADD R7, R175, 0x1, R171 ;  /* 0x00000001af077824 */ /* 0x000fc800078e02ab */
[----:B------:R0:W-:Y:S01]  /*27c0*/  @P1 STG.E.U16 desc[UR36][R4.64], R21 ;  /* 0x0000001504001986 */ /* 0x0001e2000c101524 */
[----:B------:R-:W-:Y:S01]  /*27d0*/  LEA.HI.X R7, R170, R15, R7, 0x1, P4 ;  /* 0x0000000faa077211 */ /* 0x000fe200020f0c07 */
[----:B------:R-:W-:Y:S06]  /*27e0*/  @!P3 BRA `(.L_x_35) ;  /* 0x000000000004b947 */ /* 0x000fec0003800000 */
[----:B------:R1:W5:Y:S02]  /*27f0*/  LDG.E.LTC128B.U16 R19, desc[UR36][R6.64+0x2] ;  /* 0x0000022406137981 */ /* 0x000364000c1e1520 */
.L_x_35:
[----:B------:R-:W-:Y:S05]  /*2800*/  BSYNC B1 ;  /* 0x0000000000017941 */ /* 0x000fea0003800000 */
.L_x_34:
[----:B0----5:R-:W-:Y:S01]  /*2810*/  IMAD.U32 R21, R19, 0x10000, RZ ;  /* 0x0001000013157824 */ /* 0x021fe200078e00ff */
[----:B------:R-:W-:Y:S01]  /*2820*/  ISETP.GT.AND P2, PT, R3, 0x8, P2 ;  /* 0x000000080300780c */ /* 0x000fe20001744270 */
[----:B------:R-:W-:-:S04]  /*2830*/  IMAD.WIDE.U32 R168, R162, R166, R168 ;  /* 0x000000a6a2a87225 */ /* 0x000fc800078e00a8 */
[----:B------:R-:W-:Y:S01]  /*2840*/  FMUL R22, R21, R152 ;  /* 0x0000009815167220 */ /* 0x000fe20000400000 */
[----:B------:R-:W-:Y:S01]  /*2850*/  IMAD.IADD R177, R177, 0x1, R169 ;  /* 0x00000001b1b17824 */ /* 0x000fe200078e02a9 */
[----:B------:R-:W-:Y:S02]  /*2860*/  IADD3 R21, P1, R164, R168, RZ ;  /* 0x000000a8a4157210 */ /* 0x000fe40007f3e0ff */
[----:B------:R-:W-:-:S03]  /*2870*/  FFMA R22, R25, R153, R22 ;  /* 0x0000009919167223 */ /* 0x000fc60000000016 */
[----:B------:R-:W-:Y:S01]  /*2880*/  IMAD.X R164, R177, 0x1, R165, P1 ;  /* 0x00000001b1a47824 */ /* 0x000fe200008e06a5 */
[C---:B------:R-:W-:Y:S02]  /*2890*/  LEA R24, P1, R21.reuse, R14, 0x1 ;  /* 0x0000000e15187211 */ /* 0x040fe400078208ff */
[----:B------:R-:W-:Y:S02]  /*28a0*/  F2FP.BF16.F32.PACK_AB R22, RZ, R22 ;  /* 0x00000016ff16723e */ /* 0x000fe400000010ff */
[----:B------:R-:W-:Y:S02]  /*28b0*/  LEA.HI.X R25, R21, R15, R164, 0x1, P1 ;  /* 0x0000000f15197211 */ /* 0x000fe400008f0ca4 */
[----:B------:R-:W-:Y:S02]  /*28c0*/  PRMT R21, R22, 0x7610, R21 ;  /* 0x0000761016157816 */ /* 0x000fe40000000015 */
[----:B------:R-:W-:-:S03]  /*28d0*/  PRMT R22, R19, 0x7610, R22 ;  /* 0x0000761013167816 */ /* 0x000fc60000000016 */
[----:B------:R0:W-:Y:S04]  /*28e0*/  @P3 STG.E.U16 desc[UR36][R4.64+0x2], R21 ;  /* 0x0000021504003986 */ /* 0x0001e8000c101524 */
[----:B------:R-:W2:Y:S01]  /*28f0*/  @P2 LDG.E.LTC128B.U16 R22, desc[UR36][R24.64] ;  /* 0x0000002418162981 */ /* 0x000ea2000c1e1520 */
[----:B------:R-:W-:Y:S01]  /*2900*/  IADD3 R8, P1, P3, R8, R168, R12 ;  /* 0x000000a808087210 */ /* 0x000fe20007b3e00c */
[----:B------:R-:W-:Y:S01]  /*2910*/  BSSY B1, `(.L_x_36) ;  /* 0x0000011000017945 */ /* 0x000fe20003800000 */
[C---:B------:R-:W-:Y:S02]  /*2920*/  SHF.L.U64.HI R11, R10.reuse, 0x4, R11 ;  /* 0x000000040a0b7819 */ /* 0x040fe4000001020b */
[----:B------:R-:W-:Y:S02]  /*2930*/  IADD3.X R9, R9, R177, R13, P1, P3 ;  /* 0x000000b109097210 */ /* 0x000fe40000fe640d */
[----:B------:R-:W-:-:S02]  /*2940*/  LEA R10, P1, R10, R4, 0x4 ;  /* 0x000000040a0a7211 */ /* 0x000fc400078220ff */
[----:B------:R-:W-:Y:S01]  /*2950*/  ISETP.GT.AND P0, PT, R3, 0x8, P0 ;  /* 0x000000080300780c */ /* 0x000fe20000704270 */
[----:B0-----:R-:W-:-:S04]  /*2960*/  IMAD.WIDE.U32 R20, R2, R20, R8 ;  /* 0x0000001402147225 */ /* 0x001fc800078e0008 */
[----:B------:R-:W-:Y:S01]  /*2970*/  IMAD.X R11, R11, 0x1, R5, P1 ;  /* 0x000000010b0b7824 */ /* 0x000fe200008e0605 */
[----:B------:R-:W-:Y:S01]  /*2980*/  LEA R8, P3, R20, R14, 0x1 ;  /* 0x0000000e14087211 */ /* 0x000fe200078608ff */
[----:B------:R-:W-:-:S05]  /*2990*/  IMAD.IADD R2, R175, 0x1, R21 ;  /* 0x00000001af027824 */ /* 0x000fca00078e0215 */
[----:B------:R-:W-:Y:S01]  /*29a0*/  LEA.HI.X R9, R20, R15, R2, 0x1, P3 ;  /* 0x0000000f14097211 */ /* 0x000fe200018f0c02 */
[----:B--2---:R-:W-:-:S04]  /*29b0*/  IMAD.U32 R19, R22, 0x10000, RZ ;  /* 0x0001000016137824 */ /* 0x004fc800078e00ff */
[----:B------:R-:W-:-:S04]  /*29c0*/  FMUL R19, R19, R152 ;  /* 0x0000009813137220 */ /* 0x000fc80000400000 */
[----:B------:R-:W-:-:S05]  /*29d0*/  FFMA R19, R26, R153, R19 ;  /* 0x000000991a137223 */ /* 0x000fca0000000013 */
[----:B------:R-:W-:-:S05]  /*29e0*/  F2FP.BF16.F32.PACK_AB R19, RZ, R19 ;  /* 0x00000013ff13723e */ /* 0x000fca00000010ff */
[----:B------:R0:W-:Y:S01]  /*29f0*/  @P2 STG.E.U16 desc[UR36][R10.64], R19 ;  /* 0x000000130a002986 */ /* 0x0001e2000c101524 */
[----:B------:R-:W-:Y:S05]  /*2a00*/  @!P0 BRA `(.L_x_37) ;  /* 0x0000000000048947 */ /* 0x000fea0003800000 */
[----:B------:R2:W5:Y:S02]  /*2a10*/  LDG.E.LTC128B.U16 R22, desc[UR36][R8.64+0x2] ;  /* 0x0000022408167981 */ /* 0x000564000c1e1520 */
.L_x_37:
[----:B------:R-:W-:Y:S05]  /*2a20*/  BSYNC B1 ;  /* 0x0000000000017941 */ /* 0x000fea0003800000 */
.L_x_36:
[----:B-----5:R-:W-:Y:S01]  /*2a30*/  IMAD.U32 R13, R22, 0x10000, RZ ;  /* 0x00010000160d7824 */ /* 0x020fe200078e00ff */
[----:B------:R-:W-:Y:S01]  /*2a40*/  ISETP.GT.AND P1, PT, R0, 0x8, PT ;  /* 0x000000080000780c */ /* 0x000fe20003f24270 */
[----:B------:R-:W-:Y:S02]  /*2a50*/  BSSY B1, `(.L_x_38) ;  /* 0x0000008000017945 */ /* 0x000fe40003800000 */
[----:B------:R-:W-:Y:S01]  /*2a60*/  FMUL R2, R13, R152 ;  /* 0x000000980d027220 */ /* 0x000fe20000400000 */
[----:B------:R-:W-:-:S03]  /*2a70*/  ISETP.GT.AND P2, PT, R3, RZ, P1 ;  /* 0x000000ff0300720c */ /* 0x000fc60000f44270 */
[----:B------:R-:W-:-:S05]  /*2a80*/  FFMA R2, R27, R153, R2 ;  /* 0x000000991b027223 */ /* 0x000fca0000000002 */
[----:B------:R-:W-:-:S05]  /*2a90*/  F2FP.BF16.F32.PACK_AB R2, RZ, R2 ;  /* 0x00000002ff02723e */ /* 0x000fca00000010ff */
[----:B------:R3:W-:Y:S01]  /*2aa0*/  @P0 STG.E.U16 desc[UR36][R10.64+0x2], R2 ;  /* 0x000002020a000986 */ /* 0x0007e2000c101524 */
[----:B------:R-:W-:Y:S05]  /*2ab0*/  @!P2 BRA `(.L_x_39) ;  /* 0x000000000004a947 */ /* 0x000fea0003800000 */
[----:B------:R4:W5:Y:S02]  /*2ac0*/  LDG.E.LTC128B.U16 R22, desc[UR36][R6.64+0x10] ;  /* 0x0000102406167981 */ /* 0x000964000c1e1520 */
.L_x_39:
[----:B------:R-:W-:Y:S05]  /*2ad0*/  BSYNC B1 ;  /* 0x0000000000017941 */ /* 0x000fea0003800000 */
.L_x_38:
        /* <DEDUP_REMOVED lines=10> */
.L_x_41:
[----:B------:R-:W-:Y:S05]  /*2b80*/  BSYNC B1 ;  /* 0x0000000000017941 */ /* 0x000fea0003800000 */
.L_x_40:
[----:B0----5:R-:W-:Y:S01]  /*2b90*/  IMAD.U32 R13, R22, 0x10000, RZ ;  /* 0x00010000160d7824 */ /* 0x021fe200078e00ff */
[----:B------:R-:W-:Y:S01]  /*2ba0*/  ISETP.GT.AND P1, PT, R3, 0x8, P1 ;  /* 0x000000080300780c */ /* 0x000fe20000f24270 */
[----:B------:R-:W-:Y:S02]  /*2bb0*/  BSSY B1, `(.L_x_42) ;  /* 0x0000007000017945 */ /* 0x000fe40003800000 */
[----:B---3--:R-:W-:-:S04]  /*2bc0*/  FMUL R2, R13, R152 ;  /* 0x000000980d027220 */ /* 0x008fc80000400000 */
[----:B------:R-:W-:-:S05]  /*2bd0*/  FFMA R2, R29, R153, R2 ;  /* 0x000000991d027223 */ /* 0x000fca0000000002 */
[----:B------:R-:W-:-:S05]  /*2be0*/  F2FP.BF16.F32.PACK_AB R2, RZ, R2 ;  /* 0x00000002ff02723e */ /* 0x000fca00000010ff */
[----:B------:R0:W-:Y:S01]  /*2bf0*/  @P3 STG.E.U16 desc[UR36][R4.64+0x12], R2 ;  /* 0x0000120204003986 */ /* 0x0001e2000c101524 */
[----:B------:R-:W-:Y:S05]  /*2c00*/  @!P1 BRA `(.L_x_43) ;  /* 0x0000000000049947 */ /* 0x000fea0003800000 */
[----:B------:R3:W5:Y:S02]  /*2c10*/  LDG.E.LTC128B.U16 R22, desc[UR36][R8.64+0x10] ;  /* 0x0000102408167981 */ /* 0x000764000c1e1520 */
.L_x_43:
[----:B------:R-:W-:Y:S05]  /*2c20*/  BSYNC B1 ;  /* 0x0000000000017941 */ /* 0x000fea0003800000 */
.L_x_42:
[----:B-----5:R-:W-:Y:S01]  /*2c30*/  IMAD.U32 R13, R22, 0x10000, RZ ;  /* 0x00010000160d7824 */ /* 0x020fe200078e00ff */
[----:B------:R-:W-:Y:S01]  /*2c40*/  ISETP.GT.AND P0, PT, R3, 0x8, P0 ;  /* 0x000000080300780c */ /* 0x000fe20000704270 */
[----:B------:R-:W-:Y:S02]  /*2c50*/  BSSY B1, `(.L_x_44) ;  /* 0x0000007000017945 */ /* 0x000fe40003800000 */
[----:B------:R-:W-:-:S04]  /*2c60*/  FMUL R13, R13, R152 ;  /* 0x000000980d0d7220 */ /* 0x000fc80000400000 */
[----:B------:R-:W-:-:S05]  /*2c70*/  FFMA R13, R30, R153, R13 ;  /* 0x000000991e0d7223 */ /* 0x000fca000000000d */
[----:B------:R-:W-:-:S05]  /*2c80*/  F2FP.BF16.F32.PACK_AB R13, RZ, R13 ;  /* 0x0000000dff0d723e */ /* 0x000fca00000010ff */
[----:B------:R0:W-:Y:S01]  /*2c90*/  @P1 STG.E.U16 desc[UR36][R10.64+0x10], R13 ;  /* 0x0000100d0a001986 */ /* 0x0001e2000c101524 */
[----:B------:R-:W-:Y:S05]  /*2ca0*/  @!P0 BRA `(.L_x_45) ;  /* 0x0000000000048947 */ /* 0x000fea0003800000 */
[----:B------:R0:W5:Y:S02]  /*2cb0*/  LDG.E.LTC128B.U16 R22, desc[UR36][R8.64+0x12] ;  /* 0x0000122408167981 */ /* 0x000164000c1e1520 */
.L_x_45:
[----:B------:R-:W-:Y:S05]  /*2cc0*/  BSYNC B1 ;  /* 0x0000000000017941 */ /* 0x000fea0003800000 */
.L_x_44:
[----:B0----5:R-:W-:Y:S01]  /*2cd0*/  IMAD.U32 R13, R22, 0x10000, RZ ;  /* 0x00010000160d7824 */ /* 0x021fe200078e00ff */
        /* <DEDUP_REMOVED lines=9> */
.L_x_47:
[----:B------:R-:W-:Y:S05]  /*2d70*/  BSYNC B1 ;  /* 0x0000000000017941 */ /* 0x000fea0003800000 */
.L_x_46:
        /* <DEDUP_REMOVED lines=10> */
.L_x_49:
[----:B------:R-:W-:Y:S05]  /*2e20*/  BSYNC B1 ;  /* 0x0000000000017941 */ /* 0x000fea0003800000 */
.L_x_48:
[----:B0----5:R-:W-:Y:S01]  /*2e30*/  IMAD.U32 R13, R22, 0x10000, RZ ;  /* 0x00010000160d7824 */ /* 0x021fe200078e00ff */
        /* <DEDUP_REMOVED lines=8> */
.L_x_51:
[----:B------:R-:W-:Y:S05]  /*2ec0*/  BSYNC B1 ;  /* 0x0000000000017941 */ /* 0x000fea0003800000 */
.L_x_50:
        /* <DEDUP_REMOVED lines=9> */
.L_x_53:
[----:B------:R-:W-:Y:S05]  /*2f60*/  BSYNC B1 ;  /* 0x0000000000017941 */ /* 0x000fea0003800000 */
.L_x_52:
        /* <DEDUP_REMOVED lines=10> */
.L_x_55:
[----:B------:R-:W-:Y:S05]  /*3010*/  BSYNC B1 ;  /* 0x0000000000017941 */ /* 0x000fea0003800000 */
.L_x_54:
        /* <DEDUP_REMOVED lines=10> */
.L_x_57:
[----:B------:R-:W-:Y:S05]  /*30c0*/  BSYNC B1 ;  /* 0x0000000000017941 */ /* 0x000fea0003800000 */
.L_x_56:
        /* <DEDUP_REMOVED lines=9> */
.L_x_59:
[----:B------:R-:W-:Y:S05]  /*3160*/  BSYNC B1 ;  /* 0x0000000000017941 */ /* 0x000fea0003800000 */
.L_x_58:
        /* <DEDUP_REMOVED lines=9> */
.L_x_61:
[----:B------:R-:W-:Y:S05]  /*3200*/  BSYNC B1 ;  /* 0x0000000000017941 */ /* 0x000fea0003800000 */
.L_x_60:
        /* <DEDUP_REMOVED lines=10> */
.L_x_63:
[----:B------:R-:W-:Y:S05]  /*32b0*/  BSYNC B1 ;  /* 0x0000000000017941 */ /* 0x000fea0003800000 */
.L_x_62:
        /* <DEDUP_REMOVED lines=10> */
.L_x_65:
[----:B------:R-:W-:Y:S05]  /*3360*/  BSYNC B1 ;  /* 0x0000000000017941 */ /* 0x000fea0003800000 */
.L_x_64:
        /* <DEDUP_REMOVED lines=9> */
.L_x_67:
[----:B------:R-:W-:Y:S05]  /*3400*/  BSYNC B1 ;  /* 0x0000000000017941 */ /* 0x000fea0003800000 */
.L_x_66:
        /* <DEDUP_REMOVED lines=9> */
.L_x_69:
[----:B------:R-:W-:Y:S05]  /*34a0*/  BSYNC B1 ;  /* 0x0000000000017941 */ /* 0x000fea0003800000 */
.L_x_68:
        /* <DEDUP_REMOVED lines=10> */
.L_x_71:
[----:B------:R-:W-:Y:S05]  /*3550*/  BSYNC B1 ;  /* 0x0000000000017941 */ /* 0x000fea0003800000 */
.L_x_70:
        /* <DEDUP_REMOVED lines=10> */
.L_x_73:
[----:B------:R-:W-:Y:S05]  /*3600*/  BSYNC B1 ;  /* 0x0000000000017941 */ /* 0x000fea0003800000 */
.L_x_72:
        /* <DEDUP_REMOVED lines=9> */
.L_x_75:
[----:B------:R-:W-:Y:S05]  /*36a0*/  BSYNC B1 ;  /* 0x0000000000017941 */ /* 0x000fea0003800000 */
.L_x_74:
        /* <DEDUP_REMOVED lines=9> */
.L_x_77:
[----:B------:R-:W-:Y:S05]  /*3740*/  BSYNC B1 ;  /* 0x0000000000017941 */ /* 0x000fea0003800000 */
.L_x_76:
        /* <DEDUP_REMOVED lines=10> */
.L_x_79:
[----:B------:R-:W-:Y:S05]  /*37f0*/  BSYNC B1 ;  /* 0x0000000000017941 */ /* 0x000fea0003800000 */
.L_x_78:
        /* <DEDUP_REMOVED lines=10> */
.L_x_81:
[----:B------:R-:W-:Y:S05]  /*38a0*/  BSYNC B1 ;  /* 0x0000000000017941 */ /* 0x000fea0003800000 */
.L_x_80:
        /* <DEDUP_REMOVED lines=9> */
.L_x_83:
[----:B------:R-:W-:Y:S05]  /*3940*/  BSYNC B1 ;  /* 0x0000000000017941 */ /* 0x000fea0003800000 */
.L_x_82:
        /* <DEDUP_REMOVED lines=9> */
.L_x_85:
[----:B------:R-:W-:Y:S05]  /*39e0*/  BSYNC B1 ;  /* 0x0000000000017941 */ /* 0x000fea0003800000 */
.L_x_84:
        /* <DEDUP_REMOVED lines=10> */
.L_x_87:
[----:B------:R-:W-:Y:S05]  /*3a90*/  BSYNC B1 ;  /* 0x0000000000017941 */ /* 0x000fea0003800000 */
.L_x_86:
        /* <DEDUP_REMOVED lines=10> */
.L_x_89:
[----:B------:R-:W-:Y:S05]  /*3b40*/  BSYNC B1 ;  /* 0x0000000000017941 */ /* 0x000fea0003800000 */
.L_x_88:
        /* <DEDUP_REMOVED lines=9> */
.L_x_91:
[----:B------:R-:W-:Y:S05]  /*3be0*/  BSYNC B1 ;  /* 0x0000000000017941 */ /* 0x000fea0003800000 */
.L_x_90:
        /* <DEDUP_REMOVED lines=9> */
.L_x_93:
[----:B------:R-:W-:Y:S05]  /*3c80*/  BSYNC B1 ;  /* 0x0000000000017941 */ /* 0x000fea0003800000 */
.L_x_92:
        /* <DEDUP_REMOVED lines=10> */
.L_x_95:
[----:B------:R-:W-:Y:S05]  /*3d30*/  BSYNC B1 ;  /* 0x0000000000017941 */ /* 0x000fea0003800000 */
.L_x_94:
        /* <DEDUP_REMOVED lines=10> */
.L_x_97:
[----:B------:R-:W-:Y:S05]  /*3de0*/  BSYNC B1 ;  /* 0x0000000000017941 */ /* 0x000fea0003800000 */
.L_x_96:
        /* <DEDUP_REMOVED lines=9> */
.L_x_99:
[----:B------:R-:W-:Y:S05]  /*3e80*/  BSYNC B1 ;  /* 0x0000000000017941 */ /* 0x000fea0003800000 */
.L_x_98:
        /* <DEDUP_REMOVED lines=9> */
.L_x_101:
[----:B------:R-:W-:Y:S05]  /*3f20*/  BSYNC B1 ;  /* 0x0000000000017941 */ /* 0x000fea0003800000 */
.L_x_100:
        /* <DEDUP_REMOVED lines=10> */
.L_x_103:
[----:B------:R-:W-:Y:S05]  /*3fd0*/  BSYNC B1 ;  /* 0x0000000000017941 */ /* 0x000fea0003800000 */
.L_x_102:
        /* <DEDUP_REMOVED lines=10> */
.L_x_105:
[----:B------:R-:W-:Y:S05]  /*4080*/  BSYNC B1 ;  /* 0x0000000000017941 */ /* 0x000fea0003800000 */
.L_x_104:
        /* <DEDUP_REMOVED lines=9> */
.L_x_107:
[----:B------:R-:W-:Y:S05]  /*4120*/  BSYNC B1 ;  /* 0x0000000000017941 */ /* 0x000fea0003800000 */
.L_x_106:
        /* <DEDUP_REMOVED lines=9> */
.L_x_109:
[----:B------:R-:W-:Y:S05]  /*41c0*/  BSYNC B1 ;  /* 0x0000000000017941 */ /* 0x000fea0003800000 */
.L_x_108:
        /* <DEDUP_REMOVED lines=10> */
.L_x_111:
[----:B------:R-:W-:Y:S05]  /*4270*/  BSYNC B1 ;  /* 0x0000000000017941 */ /* 0x000fea0003800000 */
.L_x_110:
        /* <DEDUP_REMOVED lines=10> */
.L_x_113:
[----:B------:R-:W-:Y:S05]  /*4320*/  BSYNC B1 ;  /* 0x0000000000017941 */ /* 0x000fea0003800000 */
.L_x_112:
        /* <DEDUP_REMOVED lines=9> */
.L_x_115:
[----:B------:R-:W-:Y:S05]  /*43c0*/  BSYNC B1 ;  /* 0x0000000000017941 */ /* 0x000fea0003800000 */
.L_x_114:
        /* <DEDUP_REMOVED lines=9> */
.L_x_117:
[----:B------:R-:W-:Y:S05]  /*4460*/  BSYNC B1 ;  /* 0x0000000000017941 */ /* 0x000fea0003800000 */
.L_x_116:
        /* <DEDUP_REMOVED lines=10> */
.L_x_119:
[----:B------:R-:W-:Y:S05]  /*4510*/  BSYNC B1 ;  /* 0x0000000000017941 */ /* 0x000fea0003800000 */
.L_x_118:
        /* <DEDUP_REMOVED lines=10> */
.L_x_121:
[----:B------:R-:W-:Y:S05]  /*45c0*/  BSYNC B1 ;  /* 0x0000000000017941 */ /* 0x000fea0003800000 */
.L_x_120:
        /* <DEDUP_REMOVED lines=9> */
.L_x_123:
[----:B------:R-:W-:Y:S05]  /*4660*/  BSYNC B1 ;  /* 0x0000000000017941 */ /* 0x000fea0003800000 */
.L_x_122:
        /* <DEDUP_REMOVED lines=9> */
.L_x_125:
[----:B------:R-:W-:Y:S05]  /*4700*/  BSYNC B1 ;  /* 0x0000000000017941 */ /* 0x000fea0003800000 */
.L_x_124:
        /* <DEDUP_REMOVED lines=10> */
.L_x_127:
[----:B------:R-:W-:Y:S05]  /*47b0*/  BSYNC B1 ;  /* 0x0000000000017941 */ /* 0x000fea0003800000 */
.L_x_126:
        /* <DEDUP_REMOVED lines=10> */
.L_x_129:
[----:B------:R-:W-:Y:S05]  /*4860*/  BSYNC B1 ;  /* 0x0000000000017941 */ /* 0x000fea0003800000 */
.L_x_128:
        /* <DEDUP_REMOVED lines=9> */
.L_x_131:
[----:B------:R-:W-:Y:S05]  /*4900*/  BSYNC B1 ;  /* 0x0000000000017941 */ /* 0x000fea0003800000 */
.L_x_130:
        /* <DEDUP_REMOVED lines=9> */
.L_x_133:
[----:B------:R-:W-:Y:S05]  /*49a0*/  BSYNC B1 ;  /* 0x0000000000017941 */ /* 0x000fea0003800000 */
.L_x_132:
        /* <DEDUP_REMOVED lines=10> */
.L_x_135:
[----:B------:R-:W-:Y:S05]  /*4a50*/  BSYNC B1 ;  /* 0x0000000000017941 */ /* 0x000fea0003800000 */
.L_x_134:
        /* <DEDUP_REMOVED lines=10> */
.L_x_137:
[----:B------:R-:W-:Y:S05]  /*4b00*/  BSYNC B1 ;  /* 0x0000000000017941 */ /* 0x000fea0003800000 */
.L_x_136:
        /* <DEDUP_REMOVED lines=9> */
.L_x_139:
[----:B------:R-:W-:Y:S05]  /*4ba0*/  BSYNC B1 ;  /* 0x0000000000017941 */ /* 0x000fea0003800000 */
.L_x_138:
        /* <DEDUP_REMOVED lines=9> */
.L_x_141:
[----:B------:R-:W-:Y:S05]  /*4c40*/  BSYNC B1 ;  /* 0x0000000000017941 */ /* 0x000fea0003800000 */
.L_x_140:
        /* <DEDUP_REMOVED lines=10> */
.L_x_143:
[----:B------:R-:W-:Y:S05]  /*4cf0*/  BSYNC B1 ;  /* 0x0000000000017941 */ /* 0x000fea0003800000 */
.L_x_142:
        /* <DEDUP_REMOVED lines=10> */
.L_x_145:
[----:B------:R-:W-:Y:S05]  /*4da0*/  BSYNC B1 ;  /* 0x0000000000017941 */ /* 0x000fea0003800000 */
.L_x_144:
        /* <DEDUP_REMOVED lines=9> */
.L_x_147:
[----:B------:R-:W-:Y:S05]  /*4e40*/  BSYNC B1 ;  /* 0x0000000000017941 */ /* 0x000fea0003800000 */
.L_x_146:
        /* <DEDUP_REMOVED lines=9> */
.L_x_149:
[----:B------:R-:W-:Y:S05]  /*4ee0*/  BSYNC B1 ;  /* 0x0000000000017941 */ /* 0x000fea0003800000 */
.L_x_148:
        /* <DEDUP_REMOVED lines=10> */
.L_x_151:
[----:B------:R-:W-:Y:S05]  /*4f90*/  BSYNC B1 ;  /* 0x0000000000017941 */ /* 0x000fea0003800000 */
.L_x_150:
        /* <DEDUP_REMOVED lines=10> */
.L_x_153:
[----:B------:R-:W-:Y:S05]  /*5040*/  BSYNC B1 ;  /* 0x0000000000017941 */ /* 0x000fea0003800000 */
.L_x_152:
        /* <DEDUP_REMOVED lines=9> */
.L_x_155:
[----:B------:R-:W-:Y:S05]  /*50e0*/  BSYNC B1 ;  /* 0x0000000000017941 */ /* 0x000fea0003800000 */
.L_x_154:
        /* <DEDUP_REMOVED lines=9> */
.L_x_157:
[----:B------:R-:W-:Y:S05]  /*5180*/  BSYNC B1 ;  /* 0x0000000000017941 */ /* 0x000fea0003800000 */
.L_x_156:
        /* <DEDUP_REMOVED lines=10> */
.L_x_159:
[----:B------:R-:W-:Y:S05]  /*5230*/  BSYNC B1 ;  /* 0x0000000000017941 */ /* 0x000fea0003800000 */
.L_x_158:
        /* <DEDUP_REMOVED lines=10> */
.L_x_161:
[----:B------:R-:W-:Y:S05]  /*52e0*/  BSYNC B1 ;  /* 0x0000000000017941 */ /* 0x000fea0003800000 */
.L_x_160:
        /* <DEDUP_REMOVED lines=9> */
.L_x_163:
[----:B------:R-:W-:Y:S05]  /*5380*/  BSYNC B1 ;  /* 0x0000000000017941 */ /* 0x000fea0003800000 */
.L_x_162:
        /* <DEDUP_REMOVED lines=9> */
.L_x_165:
[----:B------:R-:W-:Y:S05]  /*5420*/  BSYNC B1 ;  /* 0x0000000000017941 */ /* 0x000fea0003800000 */
.L_x_164:
        /* <DEDUP_REMOVED lines=10> */
.L_x_167:
[----:B------:R-:W-:Y:S05]  /*54d0*/  BSYNC B1 ;  /* 0x0000000000017941 */ /* 0x000fea0003800000 */
.L_x_166:
        /* <DEDUP_REMOVED lines=10> */
.L_x_169:
[----:B------:R-:W-:Y:S05]  /*5580*/  BSYNC B1 ;  /* 0x0000000000017941 */ /* 0x000fea0003800000 */
.L_x_168:
        /* <DEDUP_REMOVED lines=9> */
.L_x_171:
[----:B------:R-:W-:Y:S05]  /*5620*/  BSYNC B1 ;  /* 0x0000000000017941 */ /* 0x000fea0003800000 */
.L_x_170:
        /* <DEDUP_REMOVED lines=9> */
.L_x_173:
[----:B------:R-:W-:Y:S05]  /*56c0*/  BSYNC B1 ;  /* 0x0000000000017941 */ /* 0x000fea0003800000 */
.L_x_172:
        /* <DEDUP_REMOVED lines=10> */
.L_x_175:
[----:B------:R-:W-:Y:S05]  /*5770*/  BSYNC B1 ;  /* 0x0000000000017941 */ /* 0x000fea0003800000 */
.L_x_174:
        /* <DEDUP_REMOVED lines=10> */
.L_x_177:
[----:B------:R-:W-:Y:S05]  /*5820*/  BSYNC B1 ;  /* 0x0000000000017941 */ /* 0x000fea0003800000 */
.L_x_176:
        /* <DEDUP_REMOVED lines=9> */
.L_x_179:
[----:B------:R-:W-:Y:S05]  /*58c0*/  BSYNC B1 ;  /* 0x0000000000017941 */ /* 0x000fea0003800000 */
.L_x_178:
        /* <DEDUP_REMOVED lines=9> */
.L_x_181:
[----:B------:R-:W-:Y:S05]  /*5960*/  BSYNC B1 ;  /* 0x0000000000017941 */ /* 0x000fea0003800000 */
.L_x_180:
        /* <DEDUP_REMOVED lines=10> */
.L_x_183:
[----:B------:R-:W-:Y:S05]  /*5a10*/  BSYNC B1 ;  /* 0x0000000000017941 */ /* 0x000fea0003800000 */
.L_x_182:
        /* <DEDUP_REMOVED lines=10> */
.L_x_185:
[----:B------:R-:W-:Y:S05]  /*5ac0*/  BSYNC B1 ;  /* 0x0000000000017941 */ /* 0x000fea0003800000 */
.L_x_184:
        /* <DEDUP_REMOVED lines=9> */
.L_x_187:
[----:B------:R-:W-:Y:S05]  /*5b60*/  BSYNC B1 ;  /* 0x0000000000017941 */ /* 0x000fea0003800000 */
.L_x_186:
        /* <DEDUP_REMOVED lines=9> */
.L_x_189:
[----:B------:R-:W-:Y:S05]  /*5c00*/  BSYNC B1 ;  /* 0x0000000000017941 */ /* 0x000fea0003800000 */
.L_x_188:
        /* <DEDUP_REMOVED lines=10> */
.L_x_191:
[----:B------:R-:W-:Y:S05]  /*5cb0*/  BSYNC B1 ;  /* 0x0000000000017941 */ /* 0x000fea0003800000 */
.L_x_190:
        /* <DEDUP_REMOVED lines=10> */
.L_x_193:
[----:B------:R-:W-:Y:S05]  /*5d60*/  BSYNC B1 ;  /* 0x0000000000017941 */ /* 0x000fea0003800000 */
.L_x_192:
        /* <DEDUP_REMOVED lines=9> */
.L_x_195:
[----:B------:R-:W-:Y:S05]  /*5e00*/  BSYNC B1 ;  /* 0x0000000000017941 */ /* 0x000fea0003800000 */
.L_x_194:
        /* <DEDUP_REMOVED lines=9> */
.L_x_197:
[----:B------:R-:W-:Y:S05]  /*5ea0*/  BSYNC B1 ;  /* 0x0000000000017941 */ /* 0x000fea0003800000 */
.L_x_196:
        /* <DEDUP_REMOVED lines=10> */
.L_x_199:
[----:B------:R-:W-:Y:S05]  /*5f50*/  BSYNC B1 ;  /* 0x0000000000017941 */ /* 0x000fea0003800000 */
.L_x_198:
        /* <DEDUP_REMOVED lines=10> */
.L_x_201:
[----:B------:R-:W-:Y:S05]  /*6000*/  BSYNC B1 ;  /* 0x0000000000017941 */ /* 0x000fea0003800000 */
.L_x_200:
        /* <DEDUP_REMOVED lines=9> */
.L_x_203:
[----:B------:R-:W-:Y:S05]  /*60a0*/  BSYNC B1 ;  /* 0x0000000000017941 */ /* 0x000fea0003800000 */
.L_x_202:
        /* <DEDUP_REMOVED lines=9> */
.L_x_205:
[----:B------:R-:W-:Y:S05]  /*6140*/  BSYNC B1 ;  /* 0x0000000000017941 */ /* 0x000fea0003800000 */
.L_x_204:
        /* <DEDUP_REMOVED lines=10> */
.L_x_207:
[----:B------:R-:W-:Y:S05]  /*61f0*/  BSYNC B1 ;  /* 0x0000000000017941 */ /* 0x000fea0003800000 */
.L_x_206:
        /* <DEDUP_REMOVED lines=10> */
.L_x_209:
[----:B------:R-:W-:Y:S05]  /*62a0*/  BSYNC B1 ;  /* 0x0000000000017941 */ /* 0x000fea0003800000 */
.L_x_208:
        /* <DEDUP_REMOVED lines=9> */
.L_x_211:
[----:B------:R-:W-:Y:S05]  /*6340*/  BSYNC B1 ;  /* 0x0000000000017941 */ /* 0x000fea0003800000 */
.L_x_210:
        /* <DEDUP_REMOVED lines=9> */
.L_x_213:
[----:B------:R-:W-:Y:S05]  /*63e0*/  BSYNC B1 ;  /* 0x0000000000017941 */ /* 0x000fea0003800000 */
.L_x_212:
        /* <DEDUP_REMOVED lines=10> */
.L_x_215:
[----:B------:R-:W-:Y:S05]  /*6490*/  BSYNC B1 ;  /* 0x0000000000017941 */ /* 0x000fea0003800000 */
.L_x_214:
        /* <DEDUP_REMOVED lines=10> */
.L_x_217:
[----:B------:R-:W-:Y:S05]  /*6540*/  BSYNC B1 ;  /* 0x0000000000017941 */ /* 0x000fea0003800000 */
.L_x_216:
        /* <DEDUP_REMOVED lines=9> */
.L_x_219:
[----:B------:R-:W-:Y:S05]  /*65e0*/  BSYNC B1 ;  /* 0x0000000000017941 */ /* 0x000fea0003800000 */
.L_x_218:
        /* <DEDUP_REMOVED lines=9> */
.L_x_221:
[----:B------:R-:W-:Y:S05]  /*6680*/  BSYNC B1 ;  /* 0x0000000000017941 */ /* 0x000fea0003800000 */
.L_x_220:
        /* <DEDUP_REMOVED lines=10> */
.L_x_223:
[----:B------:R-:W-:Y:S05]  /*6730*/  BSYNC B1 ;  /* 0x0000000000017941 */ /* 0x000fea0003800000 */
.L_x_222:
        /* <DEDUP_REMOVED lines=10> */
.L_x_225:
[----:B------:R-:W-:Y:S05]  /*67e0*/  BSYNC B1 ;  /* 0x0000000000017941 */ /* 0x000fea0003800000 */
.L_x_224:
        /* <DEDUP_REMOVED lines=9> */
.L_x_227:
[----:B------:R-:W-:Y:S05]  /*6880*/  BSYNC B1 ;  /* 0x0000000000017941 */ /* 0x000fea0003800000 */
.L_x_226:
        /* <DEDUP_REMOVED lines=9> */
.L_x_229:
[----:B------:R-:W-:Y:S05]  /*6920*/  BSYNC B1 ;  /* 0x0000000000017941 */ /* 0x000fea0003800000 */
.L_x_228:
        /* <DEDUP_REMOVED lines=10> */
.L_x_231:
[----:B------:R-:W-:Y:S05]  /*69d0*/  BSYNC B1 ;  /* 0x0000000000017941 */ /* 0x000fea0003800000 */
.L_x_230:
        /* <DEDUP_REMOVED lines=10> */
.L_x_233:
[----:B------:R-:W-:Y:S05]  /*6a80*/  BSYNC B1 ;  /* 0x0000000000017941 */ /* 0x000fea0003800000 */
.L_x_232:
        /* <DEDUP_REMOVED lines=9> */
.L_x_235:
[----:B------:R-:W-:Y:S05]  /*6b20*/  BSYNC B1 ;  /* 0x0000000000017941 */ /* 0x000fea0003800000 */
.L_x_234:
        /* <DEDUP_REMOVED lines=9> */
.L_x_237:
[----:B------:R-:W-:Y:S05]  /*6bc0*/  BSYNC B1 ;  /* 0x0000000000017941 */ /* 0x000fea0003800000 */
.L_x_236:
        /* <DEDUP_REMOVED lines=10> */
.L_x_239:
[----:B------:R-:W-:Y:S05]  /*6c70*/  BSYNC B1 ;  /* 0x0000000000017941 */ /* 0x000fea0003800000 */
.L_x_238:
        /* <DEDUP_REMOVED lines=10> */
.L_x_241:
[----:B------:R-:W-:Y:S05]  /*6d20*/  BSYNC B1 ;  /* 0x0000000000017941 */ /* 0x000fea0003800000 */
.L_x_240:
        /* <DEDUP_REMOVED lines=9> */
.L_x_243:
[----:B------:R-:W-:Y:S05]  /*6dc0*/  BSYNC B1 ;  /* 0x0000000000017941 */ /* 0x000fea0003800000 */
.L_x_242:
        /* <DEDUP_REMOVED lines=9> */
.L_x_245:
[----:B------:R-:W-:Y:S05]  /*6e60*/  BSYNC B1 ;  /* 0x0000000000017941 */ /* 0x000fea0003800000 */
.L_x_244:
        /* <DEDUP_REMOVED lines=10> */
.L_x_247:
[----:B------:R-:W-:Y:S05]  /*6f10*/  BSYNC B1 ;  /* 0x0000000000017941 */ /* 0x000fea0003800000 */
.L_x_246:
        /* <DEDUP_REMOVED lines=10> */
.L_x_249:
[----:B------:R-:W-:Y:S05]  /*6fc0*/  BSYNC B1 ;  /* 0x0000000000017941 */ /* 0x000fea0003800000 */
.L_x_248:
        /* <DEDUP_REMOVED lines=9> */
.L_x_251:
[----:B------:R-:W-:Y:S05]  /*7060*/  BSYNC B1 ;  /* 0x0000000000017941 */ /* 0x000fea0003800000 */
.L_x_250:
        /* <DEDUP_REMOVED lines=9> */
.L_x_253:
[----:B------:R-:W-:Y:S05]  /*7100*/  BSYNC B1 ;  /* 0x0000000000017941 */ /* 0x000fea0003800000 */
.L_x_252:
        /* <DEDUP_REMOVED lines=10> */
.L_x_255:
[----:B------:R-:W-:Y:S05]  /*71b0*/  BSYNC B1 ;  /* 0x0000000000017941 */ /* 0x000fea0003800000 */
.L_x_254:
        /* <DEDUP_REMOVED lines=10> */
.L_x_257:
[----:B------:R-:W-:Y:S05]  /*7260*/  BSYNC B1 ;  /* 0x0000000000017941 */ /* 0x000fea0003800000 */
.L_x_256:
        /* <DEDUP_REMOVED lines=9> */
.L_x_259:
[----:B------:R-:W-:Y:S05]  /*7300*/  BSYNC B1 ;  /* 0x0000000000017941 */ /* 0x000fea0003800000 */
.L_x_258:
        /* <DEDUP_REMOVED lines=9> */
.L_x_261:
[----:B------:R-:W-:Y:S05]  /*73a0*/  BSYNC B1 ;  /* 0x0000000000017941 */ /* 0x000fea0003800000 */
.L_x_260:
        /* <DEDUP_REMOVED lines=10> */
.L_x_263:
[----:B------:R-:W-:Y:S05]  /*7450*/  BSYNC B1 ;  /* 0x0000000000017941 */ /* 0x000fea0003800000 */
.L_x_262:
        /* <DEDUP_REMOVED lines=10> */
.L_x_265:
[----:B------:R-:W-:Y:S05]  /*7500*/  BSYNC B1 ;  /* 0x0000000000017941 */ /* 0x000fea0003800000 */
.L_x_264:
        /* <DEDUP_REMOVED lines=9> */
.L_x_267:
[----:B------:R-:W-:Y:S05]  /*75a0*/  BSYNC B1 ;  /* 0x0000000000017941 */ /* 0x000fea0003800000 */
.L_x_266:
        /* <DEDUP_REMOVED lines=9> */
.L_x_269:
[----:B------:R-:W-:Y:S05]  /*7640*/  BSYNC B1 ;  /* 0x0000000000017941 */ /* 0x000fea0003800000 */
.L_x_268:
        /* <DEDUP_REMOVED lines=10> */
.L_x_271:
[----:B------:R-:W-:Y:S05]  /*76f0*/  BSYNC B1 ;  /* 0x0000000000017941 */ /* 0x000fea0003800000 */
.L_x_270:
        /* <DEDUP_REMOVED lines=10> */
.L_x_273:
[----:B------:R-:W-:Y:S05]  /*77a0*/  BSYNC B1 ;  /* 0x0000000000017941 */ /* 0x000fea0003800000 */
.L_x_272:
        /* <DEDUP_REMOVED lines=9> */
.L_x_275:
[----:B------:R-:W-:Y:S05]  /*7840*/  BSYNC B1 ;  /* 0x0000000000017941 */ /* 0x000fea0003800000 */
.L_x_274:
        /* <DEDUP_REMOVED lines=9> */
.L_x_277:
[----:B------:R-:W-:Y:S05]  /*78e0*/  BSYNC B1 ;  /* 0x0000000000017941 */ /* 0x000fea0003800000 */
.L_x_276:
        /* <DEDUP_REMOVED lines=10> */
.L_x_279:
[----:B------:R-:W-:Y:S05]  /*7990*/  BSYNC B1 ;  /* 0x0000000000017941 */ /* 0x000fea0003800000 */
.L_x_278:
        /* <DEDUP_REMOVED lines=10> */
.L_x_281:
[----:B------:R-:W-:Y:S05]  /*7a40*/  BSYNC B1 ;  /* 0x0000000000017941 */ /* 0x000fea0003800000 */
.L_x_280:
[----:B01--45:R-:W-:Y:S01]  /*7a50*/  IMAD.U32 R7, R22, 0x10000, RZ ;  /* 0x0001000016077824 */ /* 0x033fe200078e00ff */
        /* <DEDUP_REMOVED lines=8> */
.L_x_283:
[----:B------:R-:W-:Y:S05]  /*7ae0*/  BSYNC B1 ;  /* 0x0000000000017941 */ /* 0x000fea0003800000 */
.L_x_282:
[----:B0----5:R-:W-:Y:S01]  /*7af0*/  IMAD.U32 R5, R22, 0x10000, RZ ;  /* 0x0001000016057824 */ /* 0x021fe200078e00ff */
[----:B------:R-:W-:Y:S01]  /*7b00*/  ISETP.GT.AND P0, PT, R3, 0x8, P0 ;  /* 0x000000080300780c */ /* 0x000fe20000704270 */
[----:B------:R-:W-:Y:S01]  /*7b10*/  @P1 IMAD.MOV.U32 R4, RZ, RZ, R10 ;  /* 0x000000ffff041224 */ /* 0x000fe200078e000a */
[----:B------:R-:W-:Y:S01]  /*7b20*/  BSSY B1, `(.L_x_284) ;  /* 0x0000009000017945 */ /* 0x000fe20003800000 */
[----:B------:R-:W-:-:S04]  /*7b30*/  FMUL R5, R5, R152 ;  /* 0x0000009805057220 */ /* 0x000fc80000400000 */
[----:B------:R-:W-:-:S05]  /*7b40*/  FFMA R5, R150, R153, R5 ;  /* 0x0000009996057223 */ /* 0x000fca0000000005 */
[----:B------:R-:W-:-:S04]  /*7b50*/  F2FP.BF16.F32.PACK_AB R5, RZ, R5 ;  /* 0x00000005ff05723e */ /* 0x000fc800000010ff */
[----:B------:R-:W-:Y:S01]  /*7b60*/  PRMT R2, R5, 0x7610, R2 ;  /* 0x0000761005027816 */ /* 0x000fe20000000002 */
[----:B------:R-:W-:-:S05]  /*7b70*/  @P1 IMAD.MOV.U32 R5, RZ, RZ, R11 ;  /* 0x000000ffff051224 */ /* 0x000fca00078e000b */
[----:B------:R0:W-:Y:S01]  /*7b80*/  @P1 STG.E.U16 desc[UR36][R4.64+0x1f0], R2 ;  /* 0x0001f00204001986 */ /* 0x0001e2000c101524 */
[----:B------:R-:W-:Y:S05]  /*7b90*/  @!P0 BRA `(.L_x_285) ;  /* 0x0000000000048947 */ /* 0x000fea0003800000 */
[----:B------:R4:W5:Y:S02]  /*7ba0*/  LDG.E.LTC128B.U16 R22, desc[UR36][R8.64+0x1f2] ;  /* 0x0001f22408167981 */ /* 0x000964000c1e1520 */
.L_x_285:
[----:B------:R-:W-:Y:S05]  /*7bb0*/  BSYNC B1 ;  /* 0x0000000000017941 */ /* 0x000fea0003800000 */
.L_x_284:
[----:B------:R-:W-:Y:S05]  /*7bc0*/  @!P0 BRA `(.L_x_286) ;  /* 0x0000002400488947 */ /* 0x000fea0003800000 */
[----:B-----5:R-:W-:-:S04]  /*7bd0*/  IMAD.U32 R3, R22, 0x10000, RZ ;  /* 0x0001000016037824 */ /* 0x020fc800078e00ff */
[----:B------:R-:W-:-:S04]  /*7be0*/  FMUL R0, R3, R152 ;  /* 0x0000009803007220 */ /* 0x000fc80000400000 */
[----:B------:R-:W-:-:S05]  /*7bf0*/  FFMA R0, R151, R153, R0 ;  /* 0x0000009997007223 */ /* 0x000fca0000000000 */
[----:B------:R-:W-:-:S05]  /*7c00*/  F2FP.BF16.F32.PACK_AB R0, RZ, R0 ;  /* 0x00000000ff00723e */ /* 0x000fca00000010ff */
[----:B------:R0:W-:Y:S01]  /*7c10*/  STG.E.U16 desc[UR36][R10.64+0x1f2], R0 ;  /* 0x0001f2000a007986 */ /* 0x0001e2000c101524 */
[----:B------:R-:W-:Y:S05]  /*7c20*/  BRA `(.L_x_286) ;  /* 0x0000002400307947 */ /* 0x000fea0003800000 */
.L_x_33:
[----:B------:R-:W-:Y:S01]  /*7c30*/  ISETP.GT.AND P0, PT, R0, 0x1, PT ;  /* 0x000000010000780c */ /* 0x000fe20003f04270 */
[----:B------:R-:W-:Y:S01]  /*7c40*/  ULDC.64 UR4, c[0x0][0x5c0] ;  /* 0x0001700000047ab9 */ /* 0x000fe20000000a00 */
[-C--:B------:R-:W-:Y:S01]  /*7c50*/  FMUL R24, R24, R153.reuse ;  /* 0x0000009918187220 */ /* 0x080fe20000400000 */
[-C--:B------:R-:W-:Y:S01]  /*7c60*/  FMUL R25, R25, R153.reuse ;  /* 0x0000009919197220 */ /* 0x080fe20000400000 */
[----:B------:R-:W-:Y:S01]  /*7c70*/  ISETP.GT.AND P3, PT, R3, RZ, P0 ;  /* 0x000000ff0300720c */ /* 0x000fe20000764270 */
[-C--:B------:R-:W-:Y:S01]  /*7c80*/  FMUL R26, R26, R153.reuse ;  /* 0x000000991a1a7220 */ /* 0x080fe20000400000 */
[----:B------:R-:W-:Y:S01]  /*7c90*/  LEA R4, P4, R6, UR4, 0x1 ;  /* 0x0000000406047c11 */ /* 0x000fe2000f8808ff */
[-C--:B------:R-:W-:Y:S01]  /*7ca0*/  FMUL R27, R27, R153.reuse ;  /* 0x000000991b1b7220 */ /* 0x080fe20000400000 */
[----:B------:R-:W-:Y:S01]  /*7cb0*/  F2FP.BF16.F32.PACK_AB R24, RZ, R24 ;  /* 0x00000018ff18723e */ /* 0x000fe200000010ff */
[-C--:B------:R-:W-:Y:S01]  /*7cc0*/  FMUL R28, R28, R153.reuse ;  /* 0x000000991c1c7220 */ /* 0x080fe20000400000 */
[----:B------:R-:W-:Y:S01]  /*7cd0*/  LEA.HI.X R5, R6, UR5, R179, 0x1, P4 ;  /* 0x0000000506057c11 */ /* 0x000fe2000a0f0cb3 */
[----:B------:R-:W-:Y:S01]  /*7ce0*/  FMUL R29, R29, R153 ;  /* 0x000000991d1d7220 */ /* 0x000fe20000400000 */
[----:B------:R-:W-:Y:S01]  /*7cf0*/  F2FP.BF16.F32.PACK_AB R25, RZ, R25 ;  /* 0x00000019ff19723e */ /* 0x000fe200000010ff */
[-C--:B------:R-:W-:Y:S01]  /*7d00*/  FMUL R30, R30, R153.reuse ;  /* 0x000000991e1e7220 */ /* 0x080fe20000400000 */
[----:B------:R-:W-:Y:S01]  /*7d10*/  SHF.L.U64.HI R11, R10, 0x4, R11 ;  /* 0x000000040a0b7819 */ /* 0x000fe2000001020b */
[----:B------:R-:W-:Y:S01]  /*7d20*/  @P1 STG.E.U16 desc[UR36][R4.64], R24 ;  /* 0x0000001804001986 */ /* 0x000fe2000c101524 */
[----:B------:R-:W-:Y:S01]  /*7d30*/  ISETP.GT.AND P1, PT, R0, 0x8, PT ;  /* 0x000000080000780c */ /* 0x000fe20003f24270 */
[-C--:B------:R-:W-:Y:S01]  /*7d40*/  FMUL R31, R31, R153.reuse ;  /* 0x000000991f1f7220 */ /* 0x080fe20000400000 */
[C---:B------:R-:W-:Y:S01]  /*7d50*/  ISETP.GT.AND P4, PT, R3.reuse, 0x8, P0 ;  /* 0x000000080300780c */ /* 0x040fe20000784270 */
[----:B------:R-:W-:Y:S01]  /*7d60*/  @P3 STG.E.U16 desc[UR36][R4.64+0x2], R25 ;  /* 0x0000021904003986 */ /* 0x000fe2000c101524 */
[----:B------:R-:W-:Y:S01]  /*7d70*/  LEA R6, P3, R10, R4, 0x4 ;  /* 0x000000040a067211 */ /* 0x000fe200078620ff */
[-C--:B------:R-:W-:Y:S01]  /*7d80*/  FMUL R32, R32, R153.reuse ;  /* 0x0000009920207220 */ /* 0x080fe20000400000 */
[----:B------:R-:W-:Y:S01]  /*7d90*/  ISETP.GT.AND P2, PT, R3, 0x8, P2 ;  /* 0x000000080300780c */ /* 0x000fe20001744270 */
[-C--:B------:R-:W-:Y:S01]  /*7da0*/  FMUL R33, R33, R153.reuse ;  /* 0x0000009921217220 */ /* 0x080fe20000400000 */
[----:B------:R-:W-:Y:S01]  /*7db0*/  ISETP.GT.AND P0, PT, R0, 0x9, PT ;  /* 0x000000090000780c */ /* 0x000fe20003f04270 */
[----:B------:R-:W-:Y:S01]  /*7dc0*/  IMAD.X R7, R11, 0x1, R5, P3 ;  /* 0x000000010b077824 */ /* 0x000fe200018e0605 */
[C---:B------:R-:W-:Y:S01]  /*7dd0*/  ISETP.GT.AND P5, PT, R3.reuse, RZ, P1 ;  /* 0x000000ff0300720c */ /* 0x040fe20000fa4270 */
[-C--:B------:R-:W-:Y:S01]  /*7de0*/  FMUL R34, R34, R153.reuse ;  /* 0x0000009922227220 */ /* 0x080fe20000400000 */
[----:B------:R-:W-:Y:S01]  /*7df0*/  ISETP.GT.AND P3, PT, R3, RZ, P0 ;  /* 0x000000ff0300720c */ /* 0x000fe20000764270 */
[-C--:B------:R-:W-:Y:S01]  /*7e00*/  FMUL R35, R35, R153.reuse ;  /* 0x0000009923237220 */ /* 0x080fe20000400000 */
[----:B------:R-:W-:Y:S01]  /*7e10*/  F2FP.BF16.F32.PACK_AB R26, RZ, R26 ;  /* 0x0000001aff1a723e */ /* 0x000fe200000010ff */
[----:B------:R-:W-:Y:S01]  /*7e20*/  FMUL R36, R36, R153 ;  /* 0x0000009924247220 */ /* 0x000fe20000400000 */
[----:B------:R-:W-:Y:S01]  /*7e30*/  F2FP.BF16.F32.PACK_AB R27, RZ, R27 ;  /* 0x0000001bff1b723e */ /* 0x000fe200000010ff */
[----:B------:R-:W-:Y:S01]  /*7e40*/  FMUL R37, R37, R153 ;  /* 0x0000009925257220 */ /* 0x000fe20000400000 */
[----:B------:R-:W-:Y:S01]  /*7e50*/  F2FP.BF16.F32.PACK_AB R28, RZ, R28 ;  /* 0x0000001cff1c723e */ /* 0x000fe200000010ff */
[----:B------:R-:W-:Y:S01]  /*7e60*/  @P2 STG.E.U16 desc[UR36][R6.64], R26 ;  /* 0x0000001a06002986 */ /* 0x000fe2000c101524 */
[----:B------:R-:W-:Y:S01]  /*7e70*/  F2FP.BF16.F32.PACK_AB R29, RZ, R29 ;  /* 0x0000001dff1d723e */ /* 0x000fe200000010ff */
[-C--:B------:R-:W-:Y:S01]  /*7e80*/  FMUL R38, R38, R153.reuse ;  /* 0x0000009926267220 */ /* 0x080fe20000400000 */
[----:B------:R-:W-:Y:S01]  /*7e90*/  ISETP.GT.AND P2, PT, R3, 0x8, P1 ;  /* 0x000000080300780c */ /* 0x000fe20000f44270 */
[----:B------:R-:W-:Y:S01]  /*7ea0*/  @P4 STG.E.U16 desc[UR36][R6.64+0x2], R27 ;  /* 0x0000021b06004986 */ /* 0x000fe2000c101524 */
[----:B------:R-:W-:Y:S01]  /*7eb0*/  ISETP.GT.AND P1, PT, R0, 0x10, PT ;  /* 0x000000100000780c */ /* 0x000fe20003f24270 */
[-C--:B------:R-:W-:Y:S01]  /*7ec0*/  FMUL R39, R39, R153.reuse ;  /* 0x0000009927277220 */ /* 0x080fe20000400000 */
[----:B------:R-:W-:Y:S01]  /*7ed0*/  F2FP.BF16.F32.PACK_AB R30, RZ, R30 ;  /* 0x0000001eff1e723e */ /* 0x000fe200000010ff */
[----:B------:R-:W-:Y:S01]  /*7ee0*/  @P5 STG.E.U16 desc[UR36][R4.64+0x10], R28 ;  /* 0x0000101c04005986 */ /* 0x000fe2000c101524 */
[C---:B------:R-:W-:Y:S01]  /*7ef0*/  ISETP.GT.AND P4, PT, R3.reuse, RZ, P1 ;  /* 0x000000ff0300720c */ /* 0x040fe20000f84270 */
[----:B------:R-:W-:Y:S01]  /*7f00*/  FMUL R40, R40, R153 ;  /* 0x0000009928287220 */ /* 0x000fe20000400000 */
[----:B------:R-:W-:Y:S01]  /*7f10*/  F2FP.BF16.F32.PACK_AB R31, RZ, R31 ;  /* 0x0000001fff1f723e */ /* 0x000fe200000010ff */
[----:B------:R-:W-:Y:S01]  /*7f20*/  @P3 STG.E.U16 desc[UR36][R4.64+0x12], R29 ;  /* 0x0000121d04003986 */ /* 0x000fe2000c101524 */
[----:B------:R-:W-:Y:S01]  /*7f30*/  ISETP.GT.AND P3, PT, R3, 0x8, P0 ;  /* 0x000000080300780c */ /* 0x000fe20000764270 */
[-C--:B------:R-:W-:Y:S01]  /*7f40*/  FMUL R41, R41, R153.reuse ;  /* 0x0000009929297220 */ /* 0x080fe20000400000 */
[----:B------:R-:W-:Y:S01]  /*7f50*/  ISETP.GT.AND P0, PT, R0, 0x11, PT ;  /* 0x000000110000780c */ /* 0x000fe20003f04270 */
[----:B------:R-:W-:Y:S01]  /*7f60*/  @P2 STG.E.U16 desc[UR36][R6.64+0x10], R30 ;  /* 0x0000101e06002986 */ /* 0x000fe2000c101524 */
[----:B------:R-:W-:Y:S01]  /*7f70*/  F2FP.BF16.F32.PACK_AB R32, RZ, R32 ;  /* 0x00000020ff20723e */ /* 0x000fe200000010ff */
[-C--:B------:R-:W-:Y:S01]  /*7f80*/  FMUL R42, R42, R153.reuse ;  /* 0x000000992a2a7220 */ /* 0x080fe20000400000 */
[----:B------:R-:W-:Y:S01]  /*7f90*/  ISETP.GT.AND P5, PT, R3, RZ, P0 ;  /* 0x000000ff0300720c */ /* 0x000fe200007a4270 */
[-C--:B------:R-:W-:Y:S01]  /*7fa0*/  FMUL R43, R43, R153.reuse ;  /* 0x000000992b2b7220 */ /* 0x080fe20000400000 */
[----:B------:R-:W-:Y:S01]  /*7fb0*/  ISETP.GT.AND P2, PT, R3, 0x8, P1 ;  /* 0x000000080300780c */ /* 0x000fe20000f44270 */
[-C--:B------:R-:W-:Y:S01]  /*7fc0*/  FMUL R44, R44, R153.reuse ;  /* 0x000000992c2c7220 */ /* 0x080fe20000400000 */
[----:B------:R-:W-:Y:S01]  /*7fd0*/  ISETP.GT.AND P1, PT, R0, 0x18, PT ;  /* 0x000000180000780c */ /* 0x000fe20003f24270 */
[----:B------:R-:W-:Y:S01]  /*7fe0*/  FMUL R45, R45, R153 ;  /* 0x000000992d2d7220 */ /* 0x000fe20000400000 */
[----:B------:R-:W-:Y:S01]  /*7ff0*/  F2FP.BF16.F32.PACK_AB R33, RZ, R33 ;  /* 0x00000021ff21723e */ /* 0x000fe200000010ff */
[----:B------:R-:W-:Y:S01]  /*8000*/  @P3 STG.E.U16 desc[UR36][R6.64+0x12], R31 ;  /* 0x0000121f06003986 */ /* 0x000fe2000c101524 */
[C---:B------:R-:W-:Y:S01]  /*8010*/  ISETP.GT.AND P3, PT, R3.reuse, 0x8, P0 ;  /* 0x000000080300780c */ /* 0x040fe20000764270 */
[-C--:B------:R-:W-:Y:S01]  /*8020*/  FMUL R46, R46, R153.reuse ;  /* 0x000000992e2e7220 */ /* 0x080fe20000400000 */
[----:B------:R-:W-:Y:S01]  /*8030*/  ISETP.GT.AND P0, PT, R0, 0x19, PT ;  /* 0x000000190000780c */ /* 0x000fe20003f04270 */
[----:B------:R-:W-:Y:S01]  /*8040*/  @P4 STG.E.U16 desc[UR36][R4.64+0x20], R32 ;  /* 0x0000202004004986 */ /* 0x000fe2000c101524 */
[----:B------:R-:W-:Y:S01]  /*8050*/  ISETP.GT.AND P4, PT, R3, RZ, P1 ;  /* 0x000000ff0300720c */ /* 0x000fe20000f84270 */
[-C--:B------:R-:W-:Y:S01]  /*8060*/  FMUL R47, R47, R153.reuse ;  /* 0x000000992f2f7220 */ /* 0x080fe20000400000 */
[----:B------:R-:W-:Y:S01]  /*8070*/  F2FP.BF16.F32.PACK_AB R34, RZ, R34 ;  /* 0x00000022ff22723e */ /* 0x000fe200000010ff */
[----:B------:R-:W-:Y:S01]  /*8080*/  @P5 STG.E.U16 desc[UR36][R4.64+0x22], R33 ;  /* 0x0000222104005986 */ /* 0x000fe2000c101524 */
[----:B------:R-:W-:Y:S01]  /*8090*/  ISETP.GT.AND P5, PT, R3, RZ, P0 ;  /* 0x000000ff0300720c */ /* 0x000fe200007a4270 */
[----:B------:R-:W-:Y:S01]  /*80a0*/  FMUL R48, R48, R153 ;  /* 0x0000009930307220 */ /* 0x000fe20000400000 */
[----:B------:R-:W-:Y:S01]  /*80b0*/  F2FP.BF16.F32.PACK_AB R35, RZ, R35 ;  /* 0x00000023ff23723e */ /* 0x000fe200000010ff */
[----:B------:R-:W-:Y:S01]  /*80c0*/  @P2 STG.E.U16 desc[UR36][R6.64+0x20], R34 ;  /* 0x0000202206002986 */ /* 0x000fe2000c101524 */
[----:B------:R-:W-:Y:S01]  /*80d0*/  F2FP.BF16.F32.PACK_AB R36, RZ, R36 ;  /* 0x00000024ff24723e */ /* 0x000fe200000010ff */
[-C--:B------:R-:W-:Y:S01]  /*80e0*/  FMUL R49, R49, R153.reuse ;  /* 0x0000009931317220 */ /* 0x080fe20000400000 */
[C---:B------:R-:W-:Y:S01]  /*80f0*/  ISETP.GT.AND P2, PT, R3.reuse, 0x8, P1 ;  /* 0x000000080300780c */ /* 0x040fe20000f44270 */
[----:B------:R-:W-:Y:S01]  /*8100*/  @P3 STG.E.U16 desc[UR36][R6.64+0x22], R35 ;  /* 0x0000222306003986 */ /* 0x000fe2000c101524 */
[----:B------:R-:W-:Y:S01]  /*8110*/  ISETP.GT.AND P1, PT, R0, 0x20, PT ;  /* 0x000000200000780c */ /* 0x000fe20003f24270 */
[----:B------:R-:W-:Y:S01]  /*8120*/  FMUL R50, R50, R153 ;  /* 0x0000009932327220 */ /* 0x000fe20000400000 */
[----:B------:R-:W-:Y:S01]  /*8130*/  F2FP.BF16.F32.PACK_AB R37, RZ, R37 ;  /* 0x00000025ff25723e */ /* 0x000fe200000010ff */
[----:B------:R-:W-:Y:S01]  /*8140*/  @P4 STG.E.U16 desc[UR36][R4.64+0x30], R36 ;  /* 0x0000302404004986 */ /* 0x000fe2000c101524 */
[----:B------:R-:W-:Y:S01]  /*8150*/  ISETP.GT.AND P3, PT, R3, 0x8, P0 ;  /* 0x000000080300780c */ /* 0x000fe20000764270 */
[-C--:B------:R-:W-:Y:S01]  /*8160*/  FMUL R51, R51, R153.reuse ;  /* 0x0000009933337220 */ /* 0x080fe20000400000 */
[----:B------:R-:W-:Y:S01]  /*8170*/  ISETP.GT.AND P0, PT, R0, 0x21, PT ;  /* 0x000000210000780c */ /* 0x000fe20003f04270 */
[----:B------:R-:W-:Y:S01]  /*8180*/  @P5 STG.E.U16 desc[UR36][R4.64+0x32], R37 ;  /* 0x0000322504005986 */ /* 0x000fe2000c101524 */
[----:B------:R-:W-:Y:S01]  /*8190*/  ISETP.GT.AND P4, PT, R3, RZ, P1 ;  /* 0x000000ff0300720c */ /* 0x000fe20000f84270 */
[-C--:B------:R-:W-:Y:S01]  /*81a0*/  FMUL R52, R52, R153.reuse ;  /* 0x0000009934347220 */ /* 0x080fe20000400000 */
[----:B------:R-:W-:Y:S01]  /*81b0*/  F2FP.BF16.F32.PACK_AB R38, RZ, R38 ;  /* 0x00000026ff26723e */ /* 0x000fe200000010ff */
[-C--:B------:R-:W-:Y:S01]  /*81c0*/  FMUL R53, R53, R153.reuse ;  /* 0x0000009935357220 */ /* 0x080fe20000400000 */
        /* <DEDUP_REMOVED lines=325> */
[----:B------:R-:W-:Y:S01]  /*9620*/  FMUL R151, R151, R153 ;  /* 0x0000009997977220 */ /* 0x000fe20000400000 */
[----:B------:R-:W-:Y:S01]  /*9630*/  ISETP.GT.AND P2, PT, R3, 0x8, P1 ;  /* 0x000000080300780c */ /* 0x000fe20000f44270 */
[----:B------:R-:W-:Y:S01]  /*9640*/  @P3 STG.E.U16 desc[UR36][R6.64+0x132], R103 ;  /* 0x0001326706003986 */ /* 0x000fe2000c101524 */
[----:B------:R-:W-:-:S02]  /*9650*/  ISETP.GT.AND P1, PT, R0, 0xa8, PT ;  /* 0x000000a80000780c */ /* 0x000fc40003f24270 */
[----:B------:R-:W-:Y:S01]  /*9660*/  F2FP.BF16.F32.PACK_AB R105, RZ, R105 ;  /* 0x00000069ff69723e */ /* 0x000fe200000010ff */
[----:B------:R-:W-:Y:S01]  /*9670*/  @P4 STG.E.U16 desc[UR36][R4.64+0x140], R104 ;  /* 0x0001406804004986 */ /* 0x000fe2000c101524 */
[C---:B------:R-:W-:Y:S02]  /*9680*/  ISETP.GT.AND P3, PT, R3.reuse, 0x8, P0 ;  /* 0x000000080300780c */ /* 0x040fe40000764270 */
[----:B------:R-:W-:Y:S01]  /*9690*/  ISETP.GT.AND P0, PT, R0, 0xa9, PT ;  /* 0x000000a90000780c */ /* 0x000fe20003f04270 */
[----:B------:R-:W-:Y:S01]  /*96a0*/  @P5 STG.E.U16 desc[UR36][R4.64+0x142], R105 ;  /* 0x0001426904005986 */ /* 0x000fe2000c101524 */
[C---:B------:R-:W-:Y:S02]  /*96b0*/  ISETP.GT.AND P4, PT, R3.reuse, RZ, P1 ;  /* 0x000000ff0300720c */ /* 0x040fe40000f84270 */
[----:B------:R-:W-:Y:S02]  /*96c0*/  F2FP.BF16.F32.PACK_AB R106, RZ, R106 ;  /* 0x0000006aff6a723e */ /* 0x000fe400000010ff */
[----:B------:R-:W-:-:S02]  /*96d0*/  ISETP.GT.AND P5, PT, R3, RZ, P0 ;  /* 0x000000ff0300720c */ /* 0x000fc400007a4270 */
[----:B------:R-:W-:Y:S01]  /*96e0*/  F2FP.BF16.F32.PACK_AB R107, RZ, R107 ;  /* 0x0000006bff6b723e */ /* 0x000fe200000010ff */
[----:B------:R-:W-:Y:S01]  /*96f0*/  @P2 STG.E.U16 desc[UR36][R6.64+0x140], R106 ;  /* 0x0001406a06002986 */ /* 0x000fe2000c101524 */
[----:B------:R-:W-:Y:S02]  /*9700*/  F2FP.BF16.F32.PACK_AB R108, RZ, R108 ;  /* 0x0000006cff6c723e */ /* 0x000fe400000010ff */
[C---:B------:R-:W-:Y:S01]  /*9710*/  ISETP.GT.AND P2, PT, R3.reuse, 0x8, P1 ;  /* 0x000000080300780c */ /* 0x040fe20000f44270 */
[----:B------:R-:W-:Y:S01]  /*9720*/  @P3 STG.E.U16 desc[UR36][R6.64+0x142], R107 ;  /* 0x0001426b06003986 */ /* 0x000fe2000c101524 */
[----:B------:R-:W-:Y:S02]  /*9730*/  ISETP.GT.AND P1, PT, R0, 0xb0, PT ;  /* 0x000000b00000780c */ /* 0x000fe40003f24270 */
[----:B------:R-:W-:Y:S01]  /*9740*/  F2FP.BF16.F32.PACK_AB R109, RZ, R109 ;  /* 0x0000006dff6d723e */ /* 0x000fe200000010ff */
[----:B------:R-:W-:Y:S01]  /*9750*/  @P4 STG.E.U16 desc[UR36][R4.64+0x150], R108 ;  /* 0x0001506c04004986 */ /* 0x000fe2000c101524 */
[----:B------:R-:W-:-:S02]  /*9760*/  ISETP.GT.AND P3, PT, R3, 0x8, P0 ;  /* 0x000000080300780c */ /* 0x000fc40000764270 */
[----:B------:R-:W-:Y:S01]  /*9770*/  ISETP.GT.AND P0, PT, R0, 0xb1, PT ;  /* 0x000000b10000780c */ /* 0x000fe20003f04270 */
[----:B------:R-:W-:Y:S01]  /*9780*/  @P5 STG.E.U16 desc[UR36][R4.64+0x152], R109 ;  /* 0x0001526d04005986 */ /* 0x000fe2000c101524 */
[C---:B------:R-:W-:Y:S02]  /*9790*/  ISETP.GT.AND P4, PT, R3.reuse, RZ, P1 ;  /* 0x000000ff0300720c */ /* 0x040fe40000f84270 */
[----:B------:R-:W-:Y:S02]  /*97a0*/  F2FP.BF16.F32.PACK_AB R110, RZ, R110 ;  /* 0x0000006eff6e723e */ /* 0x000fe400000010ff */
[----:B------:R-:W-:Y:S02]  /*97b0*/  ISETP.GT.AND P5, PT, R3, RZ, P0 ;  /* 0x000000ff0300720c */ /* 0x000fe400007a4270 */
[----:B------:R-:W-:Y:S01]  /*97c0*/  F2FP.BF16.F32.PACK_AB R111, RZ, R111 ;  /* 0x0000006fff6f723e */ /* 0x000fe200000010ff */
[----:B------:R-:W-:Y:S01]  /*97d0*/  @P2 STG.E.U16 desc[UR36][R6.64+0x150], R110 ;  /* 0x0001506e06002986 */ /* 0x000fe2000c101524 */
[----:B------:R-:W-:-:S02]  /*97e0*/  F2FP.BF16.F32.PACK_AB R112, RZ, R112 ;  /* 0x00000070ff70723e */ /* 0x000fc400000010ff */
[C---:B------:R-:W-:Y:S01]  /*97f0*/  ISETP.GT.AND P2, PT, R3.reuse, 0x8, P1 ;  /* 0x000000080300780c */ /* 0x040fe20000f44270 */
[----:B------:R-:W-:Y:S01]  /*9800*/  @P3 STG.E.U16 desc[UR36][R6.64+0x152], R111 ;  /* 0x0001526f06003986 */ /* 0x000fe2000c101524 */
[C---:B------:R-:W-:Y:S02]  /*9810*/  ISETP.GT.AND P1, PT, R0.reuse, 0xb8, PT ;  /* 0x000000b80000780c */ /* 0x040fe40003f24270 */
[----:B------:R-:W-:Y:S01]  /*9820*/  F2FP.BF16.F32.PACK_AB R113, RZ, R113 ;  /* 0x00000071ff71723e */ /* 0x000fe200000010ff */
[----:B------:R-:W-:Y:S01]  /*9830*/  @P4 STG.E.U16 desc[UR36][R4.64+0x160], R112 ;  /* 0x0001607004004986 */ /* 0x000fe2000c101524 */
[C---:B------:R-:W-:Y:S02]  /*9840*/  ISETP.GT.AND P3, PT, R3.reuse, 0x8, P0 ;  /* 0x000000080300780c */ /* 0x040fe40000764270 */
[----:B------:R-:W-:Y:S01]  /*9850*/  ISETP.GT.AND P0, PT, R0, 0xb9, PT ;  /* 0x000000b90000780c */ /* 0x000fe20003f04270 */
[----:B------:R-:W-:Y:S01]  /*9860*/  @P5 STG.E.U16 desc[UR36][R4.64+0x162], R113 ;  /* 0x0001627104005986 */ /* 0x000fe2000c101524 */
[----:B------:R-:W-:-:S02]  /*9870*/  ISETP.GT.AND P4, PT, R3, RZ, P1 ;  /* 0x000000ff0300720c */ /* 0x000fc40000f84270 */
[----:B------:R-:W-:Y:S02]  /*9880*/  F2FP.BF16.F32.PACK_AB R114, RZ, R114 ;  /* 0x00000072ff72723e */ /* 0x000fe400000010ff */
[C---:B------:R-:W-:Y:S02]  /*9890*/  ISETP.GT.AND P5, PT, R3.reuse, RZ, P0 ;  /* 0x000000ff0300720c */ /* 0x040fe400007a4270 */
[----:B------:R-:W-:Y:S01]  /*98a0*/  F2FP.BF16.F32.PACK_AB R115, RZ, R115 ;  /* 0x00000073ff73723e */ /* 0x000fe200000010ff */
[----:B------:R-:W-:Y:S01]  /*98b0*/  @P2 STG.E.U16 desc[UR36][R6.64+0x160], R114 ;  /* 0x0001607206002986 */ /* 0x000fe2000c101524 */
[----:B------:R-:W-:Y:S02]  /*98c0*/  F2FP.BF16.F32.PACK_AB R116, RZ, R116 ;  /* 0x00000074ff74723e */ /* 0x000fe400000010ff */
        /* <DEDUP_REMOVED lines=65> */
[----:B------:R-:W-:Y:S02]  /*9ce0*/  ISETP.GT.AND P5, PT, R3, RZ, P0 ;  /* 0x000000ff0300720c */ /* 0x000fe400007a4270 */
[----:B------:R-:W-:Y:S02]  /*9cf0*/  F2FP.BF16.F32.PACK_AB R134, RZ, R134 ;  /* 0x00000086ff86723e */ /* 0x000fe400000010ff */
[----:B------:R-:W-:Y:S02]  /*9d00*/  F2FP.BF16.F32.PACK_AB R135, RZ, R135 ;  /* 0x00000087ff87723e */ /* 0x000fe400000010ff */
[----:B------:R-:W-:Y:S01]  /*9d10*/  F2FP.BF16.F32.PACK_AB R136, RZ, R136 ;  /* 0x00000088ff88723e */ /* 0x000fe200000010ff */
[----:B------:R-:W-:Y:S01]  /*9d20*/  @P2 STG.E.U16 desc[UR36][R6.64+0x1b0], R134 ;  /* 0x0001b08606002986 */ /* 0x000fe2000c101524 */
[----:B------:R-:W-:-:S02]  /*9d30*/  F2FP.BF16.F32.PACK_AB R137, RZ, R137 ;  /* 0x00000089ff89723e */ /* 0x000fc400000010ff */
[C---:B------:R-:W-:Y:S01]  /*9d40*/  ISETP.GT.AND P1, PT, R3.reuse, 0x8, P1 ;  /* 0x000000080300780c */ /* 0x040fe20000f24270 */
[----:B------:R-:W-:Y:S01]  /*9d50*/  @P3 STG.E.U16 desc[UR36][R6.64+0x1b2], R135 ;  /* 0x0001b28706003986 */ /* 0x000fe2000c101524 */
[C---:B------:R-:W-:Y:S02]  /*9d60*/  ISETP.GT.AND P2, PT, R3.reuse, 0x8, P0 ;  /* 0x000000080300780c */ /* 0x040fe40000744270 */
[C---:B------:R-:W-:Y:S01]  /*9d70*/  ISETP.GT.AND P0, PT, R0.reuse, 0xe9, PT ;  /* 0x000000e90000780c */ /* 0x040fe20003f04270 */
[----:B------:R-:W-:Y:S01]  /*9d80*/  @P4 STG.E.U16 desc[UR36][R4.64+0x1c0], R136 ;  /* 0x0001c08804004986 */ /* 0x000fe2000c101524 */
[----:B------:R-:W-:Y:S02]  /*9d90*/  ISETP.GT.AND P4, PT, R0, 0xe8, PT ;  /* 0x000000e80000780c */ /* 0x000fe40003f84270 */
[----:B------:R-:W-:Y:S01]  /*9da0*/  F2FP.BF16.F32.PACK_AB R138, RZ, R138 ;  /* 0x0000008aff8a723e */ /* 0x000fe200000010ff */
[----:B------:R-:W-:Y:S01]  /*9db0*/  @P5 STG.E.U16 desc[UR36][R4.64+0x1c2], R137 ;  /* 0x0001c28904005986 */ /* 0x000fe2000c101524 */
[----:B------:R-:W-:-:S02]  /*9dc0*/  ISETP.GT.AND P5, PT, R3, RZ, P4 ;  /* 0x000000ff0300720c */ /* 0x000fc400027a4270 */
[----:B------:R-:W-:Y:S01]  /*9dd0*/  F2FP.BF16.F32.PACK_AB R139, RZ, R139 ;  /* 0x0000008bff8b723e */ /* 0x000fe200000010ff */
[----:B------:R-:W-:Y:S01]  /*9de0*/  @P1 STG.E.U16 desc[UR36][R6.64+0x1c0], R138 ;  /* 0x0001c08a06001986 */ /* 0x000fe2000c101524 */
[----:B------:R-:W-:Y:S02]  /*9df0*/  F2FP.BF16.F32.PACK_AB R140, RZ, R140 ;  /* 0x0000008cff8c723e */ /* 0x000fe400000010ff */
[C---:B------:R-:W-:Y:S01]  /*9e00*/  ISETP.GT.AND P3, PT, R3.reuse, RZ, P0 ;  /* 0x000000ff0300720c */ /* 0x040fe20000764270 */
[----:B------:R-:W-:Y:S01]  /*9e10*/  @P2 STG.E.U16 desc[UR36][R6.64+0x1c2], R139 ;  /* 0x0001c28b06002986 */ /* 0x000fe2000c101524 */
[C---:B------:R-:W-:Y:S02]  /*9e20*/  ISETP.GT.AND P4, PT, R3.reuse, 0x8, P4 ;  /* 0x000000080300780c */ /* 0x040fe40002784270 */
[----:B------:R-:W-:Y:S02]  /*9e30*/  F2FP.BF16.F32.PACK_AB R141, RZ, R141 ;  /* 0x0000008dff8d723e */ /* 0x000fe400000010ff */
[----:B------:R-:W-:Y:S01]  /*9e40*/  F2FP.BF16.F32.PACK_AB R142, RZ, R142 ;  /* 0x0000008eff8e723e */ /* 0x000fe200000010ff */
[----:B------:R-:W-:Y:S01]  /*9e50*/  @P5 STG.E.U16 desc[UR36][R4.64+0x1d0], R140 ;  /* 0x0001d08c04005986 */ /* 0x000fe2000c101524 */
[----:B------:R-:W-:-:S02]  /*9e60*/  ISETP.GT.AND P5, PT, R3, 0x8, P0 ;  /* 0x000000080300780c */ /* 0x000fc400007a4270 */
[----:B------:R-:W-:Y:S02]  /*9e70*/  F2FP.BF16.F32.PACK_AB R143, RZ, R143 ;  /* 0x0000008fff8f723e */ /* 0x000fe400000010ff */
[C---:B------:R-:W-:Y:S01]  /*9e80*/  ISETP.GT.AND P0, PT, R0.reuse, 0xf1, PT ;  /* 0x000000f10000780c */ /* 0x040fe20003f04270 */
[----:B------:R-:W-:Y:S01]  /*9e90*/  @P3 STG.E.U16 desc[UR36][R4.64+0x1d2], R141 ;  /* 0x0001d28d04003986 */ /* 0x000fe2000c101524 */
[----:B------:R-:W-:Y:S02]  /*9ea0*/  ISETP.GT.AND P3, PT, R0, 0xf0, PT ;  /* 0x000000f00000780c */ /* 0x000fe40003f64270 */
[----:B------:R-:W-:Y:S01]  /*9eb0*/  F2FP.BF16.F32.PACK_AB R144, RZ, R144 ;  /* 0x00000090ff90723e */ /* 0x000fe200000010ff */
[----:B------:R-:W-:Y:S01]  /*9ec0*/  @P4 STG.E.U16 desc[UR36][R6.64+0x1d0], R142 ;  /* 0x0001d08e06004986 */ /* 0x000fe2000c101524 */
[C---:B------:R-:W-:Y:S02]  /*9ed0*/  ISETP.GT.AND P4, PT, R3.reuse, RZ, P3 ;  /* 0x000000ff0300720c */ /* 0x040fe40001f84270 */
[C---:B------:R-:W-:Y:S01]  /*9ee0*/  ISETP.GT.AND P3, PT, R3.reuse, 0x8, P3 ;  /* 0x000000080300780c */ /* 0x040fe20001f64270 */
[----:B------:R-:W-:Y:S01]  /*9ef0*/  @P5 STG.E.U16 desc[UR36][R6.64+0x1d2], R143 ;  /* 0x0001d28f06005986 */ /* 0x000fe2000c101524 */
[----:B------:R-:W-:-:S02]  /*9f00*/  ISETP.GT.AND P5, PT, R3, RZ, P0 ;  /* 0x000000ff0300720c */ /* 0x000fc400007a4270 */
[----:B------:R-:W-:Y:S02]  /*9f10*/  F2FP.BF16.F32.PACK_AB R145, RZ, R145 ;  /* 0x00000091ff91723e */ /* 0x000fe400000010ff */
[C---:B------:R-:W-:Y:S02]  /*9f20*/  ISETP.GT.AND P0, PT, R3.reuse, 0x8, P0 ;  /* 0x000000080300780c */ /* 0x040fe40000704270 */
[C---:B------:R-:W-:Y:S02]  /*9f30*/  ISETP.GT.AND P1, PT, R0.reuse, 0xf9, PT ;  /* 0x000000f90000780c */ /* 0x040fe40003f24270 */
[----:B------:R-:W-:Y:S01]  /*9f40*/  ISETP.GT.AND P2, PT, R0, 0xf8, PT ;  /* 0x000000f80000780c */ /* 0x000fe20003f44270 */
[----:B------:R-:W-:Y:S01]  /*9f50*/  @P4 STG.E.U16 desc[UR36][R4.64+0x1e0], R144 ;  /* 0x0001e09004004986 */ /* 0x000fe2000c101524 */
[C---:B------:R-:W-:Y:S01]  /*9f60*/  ISETP.GT.AND P4, PT, R3.reuse, RZ, P1 ;  /* 0x000000ff0300720c */ /* 0x040fe20000f84270 */
[----:B------:R-:W-:Y:S01]  /*9f70*/  @P3 IMAD.MOV.U32 R2, RZ, RZ, R6 ;  /* 0x000000ffff023224 */ /* 0x000fe200078e0006 */
[C---:B------:R-:W-:Y:S01]  /*9f80*/  ISETP.GT.AND P1, PT, R3.reuse, 0x8, P1 ;  /* 0x000000080300780c */ /* 0x040fe20000f24270 */
[----:B------:R-:W-:Y:S01]  /*9f90*/  @P5 STG.E.U16 desc[UR36][R4.64+0x1e2], R145 ;  /* 0x0001e29104005986 */ /* 0x000fe2000c101524 */
[----:B------:R-:W-:-:S02]  /*9fa0*/  ISETP.GT.AND P5, PT, R3, RZ, P2 ;  /* 0x000000ff0300720c */ /* 0x000fc400017a4270 */
[----:B------:R-:W-:Y:S01]  /*9fb0*/  ISETP.GT.AND P2, PT, R3, 0x8, P2 ;  /* 0x000000080300780c */ /* 0x000fe20001744270 */
[----:B------:R-:W-:Y:S01]  /*9fc0*/  @P3 IMAD.MOV.U32 R3, RZ, RZ, R7 ;  /* 0x000000ffff033224 */ /* 0x000fe200078e0007 */
[----:B------:R-:W-:Y:S02]  /*9fd0*/  F2FP.BF16.F32.PACK_AB R146, RZ, R146 ;  /* 0x00000092ff92723e */ /* 0x000fe400000010ff */
[----:B------:R-:W-:Y:S02]  /*9fe0*/  F2FP.BF16.F32.PACK_AB R147, RZ, R147 ;  /* 0x00000093ff93723e */ /* 0x000fe400000010ff */
[----:B------:R-:W-:Y:S01]  /*9ff0*/  F2FP.BF16.F32.PACK_AB R148, RZ, R148 ;  /* 0x00000094ff94723e */ /* 0x000fe200000010ff */
[----:B------:R0:W-:Y:S01]  /*a000*/  @P3 STG.E.U16 desc[UR36][R2.64+0x1e0], R146 ;  /* 0x0001e09202003986 */ /* 0x0001e2000c101524 */
[----:B------:R-:W-:Y:S02]  /*a010*/  F2FP.BF16.F32.PACK_AB R149, RZ, R149 ;  /* 0x00000095ff95723e */ /* 0x000fe400000010ff */
[----:B------:R-:W-:-:S02]  /*a020*/  F2FP.BF16.F32.PACK_AB R150, RZ, R150 ;  /* 0x00000096ff96723e */ /* 0x000fc400000010ff */
[----:B------:R-:W-:Y:S01]  /*a030*/  F2FP.BF16.F32.PACK_AB R151, RZ, R151 ;  /* 0x00000097ff97723e */ /* 0x000fe200000010ff */
[----:B0-----:R-:W-:Y:S02]  /*a040*/  @P0 IMAD.MOV.U32 R2, RZ, RZ, R6 ;  /* 0x000000ffff020224 */ /* 0x001fe400078e0006 */
[----:B------:R-:W-:-:S05]  /*a050*/  @P0 IMAD.MOV.U32 R3, RZ, RZ, R7 ;  /* 0x000000ffff030224 */ /* 0x000fca00078e0007 */
[----:B------:R0:W-:Y:S02]  /*a060*/  @P0 STG.E.U16 desc[UR36][R2.64+0x1e2], R147 ;  /* 0x0001e29302000986 */ /* 0x0001e4000c101524 */
[----:B0-----:R-:W-:Y:S02]  /*a070*/  @P5 IMAD.MOV.U32 R2, RZ, RZ, R4 ;  /* 0x000000ffff025224 */ /* 0x001fe400078e0004 */
[----:B------:R-:W-:-:S05]  /*a080*/  @P5 IMAD.MOV.U32 R3, RZ, RZ, R5 ;  /* 0x000000ffff035224 */ /* 0x000fca00078e0005 */
[----:B------:R0:W-:Y:S04]  /*a090*/  @P5 STG.E.U16 desc[UR36][R2.64+0x1f0], R148 ;  /* 0x0001f09402005986 */ /* 0x0001e8000c101524 */
[----:B------:R1:W-:Y:S01]  /*a0a0*/  @P4 STG.E.U16 desc[UR36][R4.64+0x1f2], R149 ;  /* 0x0001f29504004986 */ /* 0x0003e2000c101524 */
[----:B0-----:R-:W-:Y:S02]  /*a0b0*/  @P2 IMAD.MOV.U32 R2, RZ, RZ, R6 ;  /* 0x000000ffff022224 */ /* 0x001fe400078e0006 */
[----:B------:R-:W-:-:S05]  /*a0c0*/  @P2 IMAD.MOV.U32 R3, RZ, RZ, R7 ;  /* 0x000000ffff032224 */ /* 0x000fca00078e0007 */
[----:B------:R1:W-:Y:S04]  /*a0d0*/  @P2 STG.E.U16 desc[UR36][R2.64+0x1f0], R150 ;  /* 0x0001f09602002986 */ /* 0x0003e8000c101524 */
[----:B------:R1:W-:Y:S02]  /*a0e0*/  @P1 STG.E.U16 desc[UR36][R6.64+0x1f2], R151 ;  /* 0x0001f29706001986 */ /* 0x0003e4000c101524 */
.L_x_286:
[----:B------:R-:W-:Y:S05]  /*a0f0*/  BSYNC B0 ;  /* 0x0000000000007941 */ /* 0x000fea0003800000 */
.L_x_32:
[----:B01----:R-:W2:Y:S01]  /*a100*/  LDL.64 R2, [R1] ;  /* 0x0000000001027983 */ /* 0x003ea20000100a00 */
[----:B------:R-:W-:Y:S01]  /*a110*/  ULDC.64 UR4, c[0x0][0x650] ;  /* 0x0001940000047ab9 */ /* 0x000fe20000000a00 */
[----:B------:R0:W-:Y:S01]  /*a120*/  SYNCS.ARRIVE.TRANS64.A1T0 RZ, [R160+UR45], RZ ;  /* 0x000000ffa0ff79a7 */ /* 0x0001e2000810002d */
[----:B------:R-:W-:Y:S01]  /*a130*/  PRMT R0, RZ, 0x7610, R0 ;  /* 0x00007610ff007816 */ /* 0x000fe20000000000 */
[----:B------:R-:W-:Y:S02]  /*a140*/  IMAD.MOV.U32 R19, RZ, RZ, -0x1 ;  /* 0xffffffffff137424 */ /* 0x000fe400078e00ff */
[----:B-----5:R-:W-:Y:S01]  /*a150*/  IMAD.MOV.U32 R22, RZ, RZ, -0x1 ;  /* 0xffffffffff167424 */ /* 0x020fe200078e00ff */
[----:B--2---:R-:W-:-:S04]  /*a160*/  LEA R18, P0, R2, R18, 0x1 ;  /* 0x0000001202127211 */ /* 0x004fc800078008ff */
[----:B------:R-:W-:Y:S01]  /*a170*/  LEA.HI.X R17, R2, R17, R23, 0x1, P0 ;  /* 0x0000001102117211 */ /* 0x000fe200000f0c17 */
[----:B------:R-:W-:Y:S01]  /*a180*/  IMAD.MOV.U32 R2, RZ, RZ, -0x1 ;  /* 0xffffffffff027424 */ /* 0x000fe200078e00ff */
[----:B------:R-:W-:-:S04]  /*a190*/  ISETP.GE.U32.AND P0, PT, R18, UR4, PT ;  /* 0x0000000412007c0c */ /* 0x000fc8000bf06070 */
[----:B------:R-:W-:-:S13]  /*a1a0*/  ISETP.GE.U32.AND.EX P0, PT, R17, UR5, PT, P0 ;  /* 0x0000000511007c0c */ /* 0x000fda000bf06100 */
[----:B0-----:R-:W-:Y:S05]  /*a1b0*/  @P0 BRA `(.L_x_287) ;  /* 0x0000000400700947 */ /* 0x001fea0003800000 */
[----:B------:R-:W0:Y:S01]  /*a1c0*/  S2R R10, SR_CTAID.X ;  /* 0x00000000000a7919 */ /* 0x000e220000002500 */
[----:B---34-:R-:W1:Y:S01]  /*a1d0*/  LDC.64 R8, c[0x0][0x628] ;  /* 0x00018a00ff087b82 */ /* 0x018e620000000a00 */
[----:B------:R-:W-:Y:S01]  /*a1e0*/  ULDC UR4, c[0x0][0x150] ;  /* 0x0000540000047ab9 */ /* 0x000fe20000000800 */
[----:B------:R-:W-:Y:S01]  /*a1f0*/  IMAD.MOV.U32 R6, RZ, RZ, R18 ;  /* 0x000000ffff067224 */ /* 0x000fe200078e0012 */
[----:B------:R-:W2:Y:S01]  /*a200*/  S2R R20, SR_CTAID.Y ;  /* 0x0000000000147919 */ /* 0x000ea20000002600 */
[----:B------:R-:W-:-:S04]  /*a210*/  IMAD.MOV.U32 R7, RZ, RZ, R17 ;  /* 0x000000ffff077224 */ /* 0x000fc800078e0011 */
[----:B------:R-:W3:Y:S08]  /*a220*/  LDC R15, c[0x0][0x144] ;  /* 0x00005100ff0f7b82 */ /* 0x000ef00000000800 */
[----:B------:R-:W4:Y:S08]  /*a230*/  LDC R0, c[0x0][0x630] ;  /* 0x00018c00ff007b82 */ /* 0x000f300000000800 */
[----:B------:R-:W2:Y:S01]  /*a240*/  LDC.64 R12, c[0x0][0x620] ;  /* 0x00018800ff0c7b82 */ /* 0x000ea20000000a00 */
[----:B-1----:R-:W-:-:S04]  /*a250*/  ISETP.NE.U32.AND P0, PT, R8, RZ, PT ;  /* 0x000000ff0800720c */ /* 0x002fc80003f05070 */
[----:B------:R-:W-:Y:S02]  /*a260*/  ISETP.NE.AND.EX P0, PT, R9, RZ, PT, P0 ;  /* 0x000000ff0900720c */ /* 0x000fe40003f05300 */
[----:B0-----:R-:W-:-:S05]  /*a270*/  I2FP.F32.U32 R2, R10 ;  /* 0x0000000a00027245 */ /* 0x001fca0000201000 */
[----:B------:R-:W-:-:S04]  /*a280*/  FMUL R2, R2, UR4 ;  /* 0x0000000402027c20 */ /* 0x000fc80008400000 */
[----:B------:R0:W1:Y:S02]  /*a290*/  F2I.U32.TRUNC.NTZ R14, R2 ;  /* 0x00000002000e7305 */ /* 0x000064000020f000 */
[----:B---34-:R-:W-:Y:S05]  /*a2a0*/  @!P0 BRA `(.L_x_288) ;  /* 0x0000000000288947 */ /* 0x018fea0003800000 */
[----:B------:R-:W3:Y:S02]  /*a2b0*/  LDC R3, c[0x0][0x634] ;  /* 0x00018d00ff037b82 */ /* 0x000ee40000000800 */
[----:B---3--:R-:W-:-:S05]  /*a2c0*/  IADD3 R7, P0, R18, R3, RZ ;  /* 0x0000000312077210 */ /* 0x008fca0007f1e0ff */
[----:B------:R-:W-:-:S04]  /*a2d0*/  IMAD.X R11, RZ, RZ, R17, P0 ;  /* 0x000000ffff0b7224 */ /* 0x000fc800000e0611 */
[----:B0-----:R-:W-:-:S04]  /*a2e0*/  IMAD.WIDE.U32 R2, R11, R8, RZ ;  /* 0x000000080b027225 */ /* 0x001fc800078e00ff */
[----:B------:R-:W-:-:S04]  /*a2f0*/  IMAD.WIDE.U32 R4, P0, R7, R9, R2 ;  /* 0x0000000907047225 */ /* 0x000fc80007800002 */
[----:B------:R-:W-:-:S04]  /*a300*/  IMAD.WIDE.U32 R2, R7, R8, RZ ;  /* 0x0000000807027225 */ /* 0x000fc800078e00ff */
[----:B------:R-:W-:Y:S01]  /*a310*/  IMAD.X R7, RZ, RZ, RZ, P0 ;  /* 0x000000ffff077224 */ /* 0x000fe200000e06ff */
[----:B------:R-:W-:Y:S01]  /*a320*/  IADD3 RZ, P0, R3, R4, RZ ;  /* 0x0000000403ff7210 */ /* 0x000fe20007f1e0ff */
[----:B------:R-:W-:-:S04]  /*a330*/  IMAD.MOV.U32 R6, RZ, RZ, R5 ;  /* 0x000000ffff067224 */ /* 0x000fc800078e0005 */
[----:B------:R-:W-:-:S08]  /*a340*/  IMAD.WIDE.U32.X R6, R11, R9, R6, P0 ;  /* 0x000000090b067225 */ /* 0x000fd000000e0406 */
.L_x_288:
[----:B------:R-:W3:Y:S01]  /*a350*/  LDC.64 R26, c[0x0][0x640] ;  /* 0x00019000ff1a7b82 */ /* 0x000ee20000000a00 */
[-C--:B------:R-:W-:Y:S01]  /*a360*/  SHF.R.U64 R11, R6, R0.reuse, R7 ;  /* 0x00000000060b7219 */ /* 0x080fe20000001207 */
[----:B------:R-:W-:Y:S01]  /*a370*/  IMAD.MOV.U32 R19, RZ, RZ, R17 ;  /* 0x000000ffff137224 */ /* 0x000fe200078e0011 */
[----:B------:R-:W-:Y:S01]  /*a380*/  SHF.R.U32.HI R0, RZ, R0, R7 ;  /* 0x00000000ff007219 */ /* 0x000fe20000011607 */
[----:B-1----:R-:W-:Y:S01]  /*a390*/  IMAD.MOV R14, RZ, RZ, -R14 ;  /* 0x000000ffff0e7224 */ /* 0x002fe200078e0a0e */
[----:B------:R-:W-:Y:S01]  /*a3a0*/  IADD3 R5, P0, RZ, -R11, RZ ;  /* 0x8000000bff057210 */ /* 0x000fe20007f1e0ff */
[----:B------:R-:W-:Y:S01]  /*a3b0*/  ULDC UR4, c[0x0][0x154] ;  /* 0x0000550000047ab9 */ /* 0x000fe20000000800 */
[----:B------:R-:W-:Y:S01]  /*a3c0*/  IMAD.MOV.U32 R7, RZ, RZ, 0x1 ;  /* 0x00000001ff077424 */ /* 0x000fe200078e00ff */
[----:B------:R-:W1:Y:S01]  /*a3d0*/  LDC R4, c[0x0][0x618] ;  /* 0x00018600ff047b82 */ /* 0x000e620000000800 */
[----:B------:R-:W-:Y:S02]  /*a3e0*/  IMAD R22, R15, R14, R10 ;  /* 0x0000000e0f167224 */ /* 0x000fe400078e020a */
[----:B------:R-:W-:-:S04]  /*a3f0*/  IMAD.X R3, RZ, RZ, ~R0, P0 ;  /* 0x000000ffff037224 */ /* 0x000fc800000e0e00 */
[-C--:B--2---:R-:W-:Y:S01]  /*a400*/  IMAD R0, R3, R12.reuse, RZ ;  /* 0x0000000c03007224 */ /* 0x084fe200078e02ff */
[----:B------:R-:W2:Y:S01]  /*a410*/  LDC R6, c[0x0][0x608] ;  /* 0x00018200ff067b82 */ /* 0x000ea20000000800 */
[----:B0-----:R-:W-:-:S04]  /*a420*/  IMAD.WIDE.U32 R2, R5, R12, R18 ;  /* 0x0000000c05027225 */ /* 0x001fc800078e0012 */
[----:B------:R-:W-:Y:S01]  /*a430*/  IMAD R5, R5, R13, R0 ;  /* 0x0000000d05057224 */ /* 0x000fe200078e0200 */
[----:B------:R-:W-:Y:S02]  /*a440*/  I2FP.F32.U32 R0, R20 ;  /* 0x0000001400007245 */ /* 0x000fe40000201000 */
[----:B------:R-:W0:Y:S01]  /*a450*/  LDC R24, c[0x0][0x658] ;  /* 0x00019600ff187b82 */ /* 0x000e220000000800 */
[----:B------:R-:W-:Y:S01]  /*a460*/  IMAD.IADD R3, R3, 0x1, R5 ;  /* 0x0000000103037824 */ /* 0x000fe200078e0205 */
[----:B---3--:R-:W-:Y:S01]  /*a470*/  ISETP.NE.U32.AND P0, PT, R26, RZ, PT ;  /* 0x000000ff1a00720c */ /* 0x008fe20003f05070 */
[----:B------:R-:W-:Y:S01]  /*a480*/  FMUL R0, R0, UR4 ;  /* 0x0000000400007c20 */ /* 0x000fe20008400000 */
[----:B------:R-:W-:Y:S02]  /*a490*/  IMAD.MOV.U32 R5, RZ, RZ, -0x1 ;  /* 0xffffffffff057424 */ /* 0x000fe400078e00ff */
[----:B------:R-:W-:Y:S01]  /*a4a0*/  ISETP.NE.AND.EX P0, PT, R27, RZ, PT, P0 ;  /* 0x000000ff1b00720c */ /* 0x000fe20003f05300 */
[----:B------:R3:W4:Y:S01]  /*a4b0*/  F2I.U32.TRUNC.NTZ R12, R0 ;  /* 0x00000000000c7305 */ /* 0x000722000020f000 */
[----:B------:R-:W3:Y:S01]  /*a4c0*/  LDC R15, c[0x0][0x148] ;  /* 0x00005200ff0f7b82 */ /* 0x000ee20000000800 */
[----:B-1----:R-:W-:-:S02]  /*a4d0*/  SHF.R.U64 R10, R2, R4, R3 ;  /* 0x00000004020a7219 */ /* 0x002fc40000001203 */
[----:B------:R-:W-:-:S05]  /*a4e0*/  SHF.R.U32.HI R3, RZ, R4, R3 ;  /* 0x00000004ff037219 */ /* 0x000fca0000011603 */
[----:B------:R-:W1:Y:S01]  /*a4f0*/  LDC R14, c[0x0][0x600] ;  /* 0x00018000ff0e7b82 */ /* 0x000e620000000800 */
[-CC-:B--2---:R-:W-:Y:S02]  /*a500*/  SHF.R.U64 R8, R10, R6.reuse, R3.reuse ;  /* 0x000000060a087219 */ /* 0x184fe40000001203 */
[----:B------:R-:W-:-:S05]  /*a510*/  SHF.R.U32.HI R3, RZ, R6, R3 ;  /* 0x00000006ff037219 */ /* 0x000fca0000011603 */
[----:B------:R-:W2:Y:S01]  /*a520*/  LDC R21, c[0x0][0x648] ;  /* 0x00019200ff157b82 */ /* 0x000ea20000000800 */
[-CC-:B0-----:R-:W-:Y:S02]  /*a530*/  SHF.R.U64 R13, R8, R24.reuse, R3.reuse ;  /* 0x00000018080d7219 */ /* 0x181fe40000001203 */
[-C--:B------:R-:W-:Y:S02]  /*a540*/  SHF.L.U32 R5, R5, R24.reuse, RZ ;  /* 0x0000001805057219 */ /* 0x080fe400000006ff */
[-C--:B------:R-:W-:Y:S01]  /*a550*/  SHF.R.U32.HI R3, RZ, R24.reuse, R3 ;  /* 0x00000018ff037219 */ /* 0x080fe20000011603 */
[----:B------:R-:W-:Y:S01]  /*a560*/  IMAD.MOV.U32 R2, RZ, RZ, R13 ;  /* 0x000000ffff027224 */ /* 0x000fe200078e000d */
[----:B------:R-:W-:Y:S01]  /*a570*/  SHF.L.U32 R24, R7, R24, RZ ;  /* 0x0000001807187219 */ /* 0x000fe200000006ff */
[----:B------:R-:W0:Y:S01]  /*a580*/  LDC R25, c[0x0][0x638] ;  /* 0x00018e00ff197b82 */ /* 0x000e220000000800 */
[----:B------:R-:W-:-:S07]  /*a590*/  LOP3.LUT R19, RZ, R5, RZ, 0x33, !PT ;  /* 0x00000005ff137212 */ /* 0x000fce00078e33ff */
[----:B------:R-:W0:Y:S01]  /*a5a0*/  LDC R28, c[0x0][0x610] ;  /* 0x00018400ff1c7b82 */ /* 0x000e220000000800 */
[----:B----4-:R-:W-:Y:S05]  /*a5b0*/  @!P0 BRA `(.L_x_289) ;  /* 0x0000000000288947 */ /* 0x010fea0003800000 */
[----:B---3--:R-:W3:Y:S02]  /*a5c0*/  LDC R0, c[0x0][0x64c] ;  /* 0x00019300ff007b82 */ /* 0x008ee40000000800 */
[----:B---3--:R-:W-:-:S05]  /*a5d0*/  IADD3 R7, P0, R13, R0, RZ ;  /* 0x000000000d077210 */ /* 0x008fca0007f1e0ff */
        /* <DEDUP_REMOVED lines=8> */
.L_x_289:
[----:B------:R-:W4:Y:S01]  /*a660*/  LDC R4, c[0x0][0x65c] ;  /* 0x00019700ff047b82 */ /* 0x000f220000000800 */
[----:B--23--:R-:W-:Y:S01]  /*a670*/  SHF.R.U64 R0, R2, R21, R3 ;  /* 0x0000001502007219 */ /* 0x00cfe20000001203 */
[----:B-1----:R-:W-:Y:S01]  /*a680*/  VIADD R3, R14, 0xffffffff ;  /* 0xffffffff0e037836 */ /* 0x002fe20000000000 */
[----:B------:R-:W-:Y:S01]  /*a690*/  LOP3.LUT R19, R8, R19, RZ, 0xc0, !PT ;  /* 0x0000001308137212 */ /* 0x000fe200078ec0ff */
[----:B------:R-:W-:Y:S02]  /*a6a0*/  IMAD.MOV R12, RZ, RZ, -R12 ;  /* 0x000000ffff0c7224 */ /* 0x000fe400078e0a0c */
[----:B------:R-:W-:Y:S01]  /*a6b0*/  IMAD.MOV R2, RZ, RZ, -R0 ;  /* 0x000000ffff027224 */ /* 0x000fe200078e0a00 */
[----:B------:R-:W-:Y:S01]  /*a6c0*/  LOP3.LUT R3, R10, R3, RZ, 0xc0, !PT ;  /* 0x000000030a037212 */ /* 0x000fe200078ec0ff */
[----:B------:R-:W-:Y:S02]  /*a6d0*/  IMAD R19, R24, R0, R19 ;  /* 0x0000000018137224 */ /* 0x000fe400078e0213 */
[----:B0-----:R-:W-:-:S04]  /*a6e0*/  IMAD R0, R2, R25, R13 ;  /* 0x0000001902007224 */ /* 0x001fc800078e020d */
[----:B------:R-:W-:Y:S01]  /*a6f0*/  IMAD R2, R0, R14, R3 ;  /* 0x0000000e00027224 */ /* 0x000fe200078e0203 */
[----:B----4-:R-:W-:Y:S01]  /*a700*/  ISETP.NE.AND P0, PT, R4, 0x1, PT ;  /* 0x000000010400780c */ /* 0x010fe20003f05270 */
[----:B------:R-:W-:-:S05]  /*a710*/  IMAD.MOV.U32 R4, RZ, RZ, 0x1 ;  /* 0x00000001ff047424 */ /* 0x000fca00078e00ff */
[----:B------:R-:W-:-:S07]  /*a720*/  PRMT R0, R4, 0x7610, R0 ;  /* 0x0000761004007816 */ /* 0x000fce0000000000 */
[----:B------:R-:W-:-:S04]  /*a730*/  @P0 IMAD R22, R15, R12, R20 ;  /* 0x0000000c0f160224 */ /* 0x000fc800078e0214 */
[----:B------:R-:W-:-:S05]  /*a740*/  IMAD R19, R19, R28, R22 ;  /* 0x0000001c13137224 */ /* 0x000fca00078e0216 */
[----:B------:R-:W-:Y:S02]  /*a750*/  SEL R22, R2, R19, !P0 ;  /* 0x0000001302167207 */ /* 0x000fe40004000000 */
[----:B------:R-:W-:Y:S01]  /*a760*/  SEL R19, R19, R2, !P0 ;  /* 0x0000000213137207 */ /* 0x000fe20004000000 */
[----:B------:R-:W-:-:S07]  /*a770*/  IMAD.MOV.U32 R2, RZ, RZ, R11 ;  /* 0x000000ffff027224 */ /* 0x000fce00078e000b */
.L_x_287:
[----:B------:R-:W-:Y:S02]  /*a780*/  LOP3.LUT P0, RZ, R0, 0xff, RZ, 0xc0, !PT ;  /* 0x000000ff00ff7812 */ /* 0x000fe4000780c0ff */
[----:B------:R-:W-:-:S11]  /*a790*/  LOP3.LUT R173, R173, 0x1, RZ, 0x3c, !PT ;  /* 0x00000001adad7812 */ /* 0x000fd600078e3cff */
[----:B------:R-:W-:Y:S05]  /*a7a0*/  @P0 BRA `(.L_x_290) ;  /* 0xffffff6c00300947 */ /* 0x000fea000383ffff */
[----:B------:R-:W-:Y:S05]  /*a7b0*/  EXIT ;  /* 0x000000000000794d */ /* 0x000fea0003800000 */
.L_x_13:
[----:B------:R-:W-:-:S08]  /*a7c0*/  ISETP.NE.AND P0, PT, R0, RZ, PT ;  /* 0x000000ff0000720c */ /* 0x000fd00003f05270 */
[----:B0-----:R-:W0:-:S00]  /*a7d0*/  USETMAXREG.DEALLOC.CTAPOOL 0x28 ;  /* 0x00000028000079c8 */ /* 0x001e0000080e0500 */
[----:B------:R-:W-:Y:S05]  /*a7e0*/  @P0 EXIT ;  /* 0x000000000000094d */ /* 0x000fea0003800000 */
[----:B0-----:R-:W-:Y:S01]  /*a7f0*/  LOP3.LUT P0, RZ, R8, 0xff, RZ, 0xc0, !PT ;  /* 0x000000ff08ff7812 */ /* 0x001fe2000780c0ff */
[----:B------:R-:W-:Y:S02]  /*a800*/  IMAD.MOV.U32 R0, RZ, RZ, 0x1 ;  /* 0x00000001ff007424 */ /* 0x000fe400078e00ff */
[----:B------:R-:W-:-:S10]  /*a810*/  IMAD.MOV.U32 R7, RZ, RZ, RZ ;  /* 0x000000ffff077224 */ /* 0x000fd400078e00ff */
[----:B------:R-:W-:Y:S05]  /*a820*/  @!P0 BRA `(.L_x_291) ;  /* 0x0000000c004c8947 */ /* 0x000fea0003800000 */
[----:B------:R-:W-:Y:S01]  /*a830*/  LOP3.LUT P0, RZ, R4, 0x1f, RZ, 0xc0, !PT ;  /* 0x0000001f04ff7812 */ /* 0x000fe2000780c0ff */
[----:B------:R-:W-:Y:S01]  /*a840*/  ULDC UR5, c[0x0][0x658] ;  /* 0x0001960000057ab9 */ /* 0x000fe20000000800 */
[----:B------:R-:W-:Y:S01]  /*a850*/  UMOV UR6, 0xffffffff ;  /* 0xffffffff00067882 */ /* 0x000fe20000000000 */
[----:B------:R-:W-:Y:S01]  /*a860*/  BSSY B0, `(.L_x_291) ;  /* 0x00000cf000007945 */ /* 0x000fe20003800000 */
[----:B------:R-:W-:Y:S01]  /*a870*/  USHF.L.U32 UR6, UR6, UR5, URZ ;  /* 0x0000000506067299 */ /* 0x000fe2000800063f */
[C---:B------:R-:W-:Y:S01]  /*a880*/  ISETP.NE.AND P2, PT, R3.reuse, RZ, PT ;  /* 0x000000ff0300720c */ /* 0x040fe20003f45270 */
[----:B------:R-:W-:Y:S01]  /*a890*/  UMOV UR7, 0x1 ;  /* 0x0000000100077882 */ /* 0x000fe20000000000 */
[----:B------:R-:W-:Y:S01]  /*a8a0*/  ISETP.NE.OR P0, PT, R3, RZ, !P0 ;  /* 0x000000ff0300720c */ /* 0x000fe20004705670 */
[----:B------:R-:W-:Y:S01]  /*a8b0*/  IMAD.MOV.U32 R8, RZ, RZ, 0x1 ;  /* 0x00000001ff087424 */ /* 0x000fe200078e00ff */
[----:B------:R-:W-:Y:S01]  /*a8c0*/  LOP3.LUT R6, R16, 0x2, RZ, 0xfc, !PT ;  /* 0x0000000210067812 */ /* 0x000fe200078efcff */
[----:B------:R-:W-:Y:S01]  /*a8d0*/  IMAD.MOV.U32 R0, RZ, RZ, 0x1 ;  /* 0x00000001ff007424 */ /* 0x000fe200078e00ff */
[----:B------:R-:W-:Y:S01]  /*a8e0*/  ULDC UR4, c[0x0][0x600] ;  /* 0x0001800000047ab9 */ /* 0x000fe20000000800 */
[----:B------:R-:W-:Y:S01]  /*a8f0*/  IMAD.MOV.U32 R7, RZ, RZ, RZ ;  /* 0x000000ffff077224 */ /* 0x000fe200078e00ff */
[----:B------:R-:W-:-:S02]  /*a900*/  USHF.L.U32 UR13, UR7, UR5, URZ ;  /* 0x00000005070d7299 */ /* 0x000fc4000800063f */
[----:B------:R-:W-:Y:S02]  /*a910*/  UIADD3 UR21, UR40, 0x1, URZ ;  /* 0x0000000128157890 */ /* 0x000fe4000fffe03f */
[----:B------:R-:W-:Y:S02]  /*a920*/  UIADD3 UR4, UR4, -0x1, URZ ;  /* 0xffffffff04047890 */ /* 0x000fe4000fffe03f */
[----:B------:R-:W-:Y:S01]  /*a930*/  ULOP3.LUT UR5, URZ, UR6, URZ, 0x33, !UPT ;  /* 0x000000063f057292 */ /* 0x000fe2000f8e333f */
[----:B------:R-:W-:-:S11]  /*a940*/  ULDC.64 UR22, c[0x0][0x198] ;  /* 0x0000660000167ab9 */ /* 0x000fd60000000a00 */
.L_x_303:
[----:B------:R-:W-:-:S03]  /*a950*/  UMOV UR6, 0xffffffff ;  /* 0xffffffff00067882 */ /* 0x000fc60000000000 */
[----:B------:R-:W-:Y:S05]  /*a960*/  BRA.DIV UR6, `(.L_x_292) ;  /* 0x0000001206587947 */ /* 0x000fea000b800000 */
[----:B------:R-:W-:-:S13]  /*a970*/  ELECT P6, URZ, PT ;  /* 0x00000000003f782f */ /* 0x000fda00038c0000 */
.L_x_318:
[----:B------:R-:W0:Y:S01]  /*a980*/  LDC R3, c[0x0][0x28c] ;  /* 0x0000a300ff037b82 */ /* 0x000e220000000800 */
[----:B------:R-:W-:Y:S01]  /*a990*/  BSSY B1, `(.L_x_293) ;  /* 0x0000043000017945 */ /* 0x000fe20003800000 */
[----:B0-----:R-:W-:-:S13]  /*a9a0*/  ISETP.LT.OR P6, PT, R3, 0x1, !P6 ;  /* 0x000000010300780c */ /* 0x001fda00077c1670 */
[----:B------:R-:W-:Y:S05]  /*a9b0*/  @P6 BRA `(.L_x_294) ;  /* 0x0000000400006947 */ /* 0x000fea0003800000 */
[----:B------:R-:W-:Y:S02]  /*a9c0*/  IMAD.SHL.U32 R19, R19, 0x40, RZ ;  /* 0x0000004013137824 */ /* 0x000fe400078e00ff */
[----:B------:R-:W-:Y:S02]  /*a9d0*/  IMAD.SHL.U32 R22, R22, 0x100, RZ ;  /* 0x0000010016167824 */ /* 0x000fe400078e00ff */
[----:B------:R-:W-:Y:S02]  /*a9e0*/  IMAD.MOV.U32 R12, RZ, RZ, RZ ;  /* 0x000000ffff0c7224 */ /* 0x000fe400078e00ff */
[----:B------:R-:W-:Y:S02]  /*a9f0*/  IMAD.U32 R13, RZ, RZ, UR21 ;  /* 0x00000015ff0d7e24 */ /* 0x000fe4000f8e00ff */
[----:B------:R-:W-:Y:S02]  /*aa00*/  IMAD.MOV.U32 R3, RZ, RZ, R0 ;  /* 0x000000ffff037224 */ /* 0x000fe400078e0000 */
[----:B------:R-:W-:-:S07]  /*aa10*/  IMAD.MOV.U32 R4, RZ, RZ, R7 ;  /* 0x000000ffff047224 */ /* 0x000fce00078e0007 */
.L_x_298:
[----:B------:R-:W0:Y:S01]  /*aa20*/  S2R R10, SR_CgaCtaId ;  /* 0x00000000000a7919 */ /* 0x000e220000008800 */
[----:B------:R-:W-:Y:S01]  /*aa30*/  MOV R5, 0x400 ;  /* 0x0000040000057802 */ /* 0x000fe20000000f00 */
[----:B------:R-:W1:Y:S03]  /*aa40*/  @!P2 LDC R9, c[0x0][0x500] ;  /* 0x00014000ff09ab82 */ /* 0x000e660000000800 */
[----:B0-----:R-:W-:Y:S02]  /*aa50*/  LEA R11, R10, R5, 0x18 ;  /* 0x000000050a0b7211 */ /* 0x001fe400078ec0ff */
[----:B------:R-:W-:-:S03]  /*aa60*/  SHF.L.U32 R5, R3, 0x1f, RZ ;  /* 0x0000001f03057819 */ /* 0x000fc600000006ff */
[----:B------:R-:W-:-:S04]  /*aa70*/  IMAD R10, R4, 0x8, R11 ;  /* 0x00000008040a7824 */ /* 0x000fc800078e020b */
[----:B------:R-:W0:Y:S02]  /*aa80*/  SYNCS.PHASECHK.TRANS64.TRYWAIT P1, [R10+URZ+0x30], R5 ;  /* 0x000030050a0075a7 */ /* 0x000e24000802017f */
[----:B01----:R-:W-:Y:S05]  /*aa90*/  @!P1 BRA `(.L_x_295) ;  /* 0x00000010002c9947 */ /* 0x003fea0003800000 */
.L_x_319:
[----:B0-----:R-:W-:Y:S01]  /*aaa0*/  PRMT R5, R6, 0x9910, RZ ;  /* 0x0000991006057816 */ /* 0x001fe200000000ff */
[----:B------:R0:W-:Y:S03]  /*aab0*/  @!P2 SYNCS.ARRIVE.TRANS64 RZ, [R10+URZ], R9 ;  /* 0x000000090affa9a7 */ /* 0x0001e6000800003f */
[----:B------:R-:W-:-:S13]  /*aac0*/  ISETP.NE.AND P1, PT, R5, 0x2, PT ;  /* 0x000000020500780c */ /* 0x000fda0003f25270 */
[----:B0-----:R-:W-:Y:S05]  /*aad0*/  @P1 BRA `(.L_x_296) ;  /* 0x0000000000041947 */ /* 0x001fea0003800000 */
[----:B------:R-:W-:Y:S01]  /*aae0*/  BPT.TRAP 0x1 ;  /* 0x000000040000795c */ /* 0x000fe20000300000 */
.L_x_296:
[----:B------:R-:W-:Y:S05]  /*aaf0*/  @P0 BRA `(.L_x_297) ;  /* 0x0000000000040947 */ /* 0x000fea0003800000 */
[----:B------:R-:W-:Y:S01]  /*ab00*/  BPT.TRAP 0x1 ;  /* 0x000000040000795c */ /* 0x000fe20000300000 */
.L_x_297:
[--C-:B------:R-:W-:Y:S01]  /*ab10*/  IMAD R5, R4, 0x4000, R11.reuse ;  /* 0x0000400004057824 */ /* 0x100fe200078e020b */
[----:B------:R-:W-:Y:S01]  /*ab20*/  R2UR UR34, R12 ;  /* 0x000000000c2272ca */ /* 0x000fe200000e0000 */
[----:B------:R-:W-:Y:S01]  /*ab30*/  IMAD R11, R4, 0x10000, R11 ;  /* 0x00010000040b7824 */ /* 0x000fe200078e020b */
[----:B------:R-:W-:Y:S01]  /*ab40*/  R2UR UR33, R10 ;  /* 0x000000000a2172ca */ /* 0x000fe200000e0000 */
[----:B------:R-:W-:Y:S01]  /*ab50*/  VIADD R13, R13, 0xffffffff ;  /* 0xffffffff0d0d7836 */ /* 0x000fe20000000000 */
[----:B------:R-:W-:Y:S01]  /*ab60*/  R2UR UR24, R5 ;  /* 0x00000000051872ca */ /* 0x000fe200000e0000 */
[----:B------:R-:W-:Y:S01]  /*ab70*/  UIADD3 UR6, UP0, UR22, 0xf0, URZ ;  /* 0x000000f016067890 */ /* 0x000fe2000ff1e03f */
[----:B------:R-:W-:Y:S01]  /*ab80*/  R2UR UR8, R11 ;  /* 0x000000000b0872ca */ /* 0x000fe200000e0000 */
[----:B------:R-:W-:Y:S01]  /*ab90*/  UIADD3 UR30, UP1, UR22, 0x1f0, URZ ;  /* 0x000001f0161e7890 */ /* 0x000fe2000ff3e03f */
[----:B------:R-:W-:Y:S01]  /*aba0*/  R2UR UR36, R2 ;  /* 0x00000000022472ca */ /* 0x000fe200000e0000 */
[----:B------:R-:W-:Y:S01]  /*abb0*/  UIADD3.X UR7, URZ, UR23, URZ, UP0, !UPT ;  /* 0x000000173f077290 */ /* 0x000fe200087fe43f */
[----:B------:R-:W-:Y:S01]  /*abc0*/  R2UR UR35, R19 ;  /* 0x00000000132372ca */ /* 0x000fe200000e0000 */
[----:B------:R-:W-:Y:S01]  /*abd0*/  UIADD3.X UR31, URZ, UR23, URZ, UP1, !UPT ;  /* 0x000000173f1f7290 */ /* 0x000fe20008ffe43f */
[----:B------:R-:W-:Y:S01]  /*abe0*/  R2UR UR19, R22 ;  /* 0x00000000161372ca */ /* 0x000fe200000e0000 */
[----:B------:R-:W-:Y:S01]  /*abf0*/  UIADD3 UR26, UR34, 0x40, URZ ;  /* 0x00000040221a7890 */ /* 0x000fe2000fffe03f */
[----:B------:R-:W-:Y:S01]  /*ac00*/  ISETP.GT.AND P3, PT, R13, 0x1, PT ;  /* 0x000000010d00780c */ /* 0x000fe20003f64270 */
[----:B------:R-:W-:Y:S01]  /*ac10*/  VIADD R4, R4, 0x1 ;  /* 0x0000000104047836 */ /* 0x000fe20000000000 */
[----:B------:R-:W-:Y:S01]  /*ac20*/  UMOV UR14, 0x0 ;  /* 0x00000000000e7882 */ /* 0x000fe20000000000 */
[----:B------:R-:W-:Y:S01]  /*ac30*/  UIADD3 UR32, UR24, 0x180, URZ ;  /* 0x0000018018207890 */ /* 0x000fe2000fffe03f */
[----:B------:R-:W-:Y:S01]  /*ac40*/  VIADD R12, R12, 0x80 ;  /* 0x000000800c0c7836 */ /* 0x000fe20000000000 */
[----:B------:R-:W-:Y:S01]  /*ac50*/  UIADD3 UR24, UR24, 0x2180, URZ ;  /* 0x0000218018187890 */ /* 0x000fe2000fffe03f */
[----:B------:R-:W-:Y:S01]  /*ac60*/  ISETP.NE.AND P1, PT, R4, 0x6, PT ;  /* 0x000000060400780c */ /* 0x000fe20003f25270 */
[----:B------:R-:W-:-:S02]  /*ac70*/  UIADD3 UR16, UR8, 0x18180, URZ ;  /* 0x0001818008107890 */ /* 0x000fc4000fffe03f */
[----:B------:R-:W-:Y:S01]  /*ac80*/  UIADD3 UR8, UR8, 0x20180, URZ ;  /* 0x0002018008087890 */ /* 0x000fe2000fffe03f */
[----:B------:R-:W-:Y:S01]  /*ac90*/  SEL R10, RZ, 0x1, P1 ;  /* 0x00000001ff0a7807 */ /* 0x000fe20000800000 */
[----:B------:R-:W-:Y:S01]  /*aca0*/  UMOV UR15, 0x10000000 ;  /* 0x10000000000f7882 */ /* 0x000fe20000000000 */
[----:B------:R-:W-:Y:S01]  /*acb0*/  UMOV UR25, UR33 ;  /* 0x0000002100197c82 */ /* 0x000fe20008000000 */
[----:B------:R-:W-:Y:S01]  /*acc0*/  UMOV UR28, UR36 ;  /* 0x00000024001c7c82 */ /* 0x000fe20008000000 */
[----:B------:R-:W-:Y:S01]  /*acd0*/  UMOV UR27, UR35 ;  /* 0x00000023001b7c82 */ /* 0x000fe20008000000 */
[----:B------:R-:W-:Y:S01]  /*ace0*/  UMOV UR17, UR33 ;  /* 0x0000002100117c82 */ /* 0x000fe20008000000 */
[----:B------:R-:W-:Y:S01]  /*acf0*/  UMOV UR18, UR34 ;  /* 0x0000002200127c82 */ /* 0x000fe20008000000 */
[----:B------:R-:W-:Y:S01]  /*ad00*/  UMOV UR20, UR36 ;  /* 0x0000002400147c82 */ /* 0x000fe20008000000 */
[----:B------:R0:W-:Y:S01]  /*ad10*/  UTMALDG.3D [UR32], [UR6], desc[UR14] ;  /* 0x00000e20060075b4 */ /* 0x0001e20008011000 */
[----:B------:R-:W-:Y:S01]  /*ad20*/  UMOV UR9, UR33 ;  /* 0x0000002100097c82 */ /* 0x000fe20008000000 */
[----:B------:R-:W-:Y:S01]  /*ad30*/  UMOV UR11, UR19 ;  /* 0x00000013000b7c82 */ /* 0x000fe20008000000 */
[----:B------:R-:W-:Y:S01]  /*ad40*/  UMOV UR12, UR36 ;  /* 0x00000024000c7c82 */ /* 0x000fe20008000000 */
[----:B------:R-:W-:Y:S01]  /*ad50*/  UMOV UR10, UR26 ;  /* 0x0000001a000a7c82 */ /* 0x000fe20008000000 */
[----:B------:R-:W-:-:S02]  /*ad60*/  LOP3.LUT R3, R3, R10, RZ, 0x3c, !PT ;  /* 0x0000000a03037212 */ /* 0x000fc400078e3cff */
[----:B------:R-:W-:Y:S01]  /*ad70*/  SEL R4, R4, RZ, P1 ;  /* 0x000000ff04047207 */ /* 0x000fe20000800000 */
[----:B------:R0:W-:Y:S01]  /*ad80*/  UTMALDG.3D [UR24], [UR6], desc[UR14] ;  /* 0x00000e18060075b4 */ /* 0x0001e20008011000 */
[----:B------:R0:W-:Y:S01]  /*ad90*/  UTMALDG.3D [UR16], [UR30], desc[UR14] ;  /* 0x00000e101e0075b4 */ /* 0x0001e20008011000 */
[----:B------:R0:W-:Y:S02]  /*ada0*/  UTMALDG.3D [UR8], [UR30], desc[UR14] ;  /* 0x00000e081e0075b4 */ /* 0x0001e40008011000 */
[----:B0-----:R-:W-:Y:S05]  /*adb0*/  @P3 BRA `(.L_x_298) ;  /* 0xfffffffc00183947 */ /* 0x001fea000383ffff */
.L_x_294:
[----:B------:R-:W-:Y:S05]  /*adc0*/  BSYNC B1 ;  /* 0x0000000000017941 */ /* 0x000fea0003800000 */
.L_x_293:
[----:B------:R-:W2:Y:S01]  /*add0*/  LDL.64 R10, [R1] ;  /* 0x00000000010a7983 */ /* 0x000ea20000100a00 */
[----:B------:R-:W-:Y:S01]  /*ade0*/  LOP3.LUT P4, RZ, R8, 0xff, RZ, 0xc0, !PT ;  /* 0x000000ff08ff7812 */ /* 0x000fe2000788c0ff */
[----:B------:R-:W-:Y:S01]  /*adf0*/  VIADD R4, R7, UR40 ;  /* 0x0000002807047c36 */ /* 0x000fe20008000000 */
[----:B------:R-:W-:Y:S01]  /*ae00*/  ULDC.64 UR6, c[0x0][0x650] ;  /* 0x0001940000067ab9 */ /* 0x000fe20000000a00 */
[----:B------:R-:W-:Y:S01]  /*ae10*/  IMAD.U32 R7, RZ, RZ, UR40 ;  /* 0x00000028ff077e24 */ /* 0x000fe2000f8e00ff */
[----:B------:R-:W-:Y:S01]  /*ae20*/  UISETP.GE.U32.AND UP0, UPT, UR40, 0x6, UPT ;  /* 0x000000062800788c */ /* 0x000fe2000bf06070 */
[----:B------:R-:W-:Y:S01]  /*ae30*/  BSSY B1, `(.L_x_299) ;  /* 0x000006f000017945 */ /* 0x000fe20003800000 */
[----:B------:R-:W-:Y:S01]  /*ae40*/  ISETP.GT.U32.AND P1, PT, R4, 0x5, PT ;  /* 0x000000050400780c */ /* 0x000fe20003f24070 */
[----:B------:R-:W-:Y:S01]  /*ae50*/  IMAD.MOV.U32 R19, RZ, RZ, -0x1 ;  /* 0xffffffffff137424 */ /* 0x000fe200078e00ff */
[----:B------:R-:W-:Y:S01]  /*ae60*/  PRMT R8, RZ, 0x7610, R8 ;  /* 0x00007610ff087816 */ /* 0x000fe20000000008 */
[----:B------:R-:W-:Y:S01]  /*ae70*/  IMAD.MOV.U32 R22, RZ, RZ, -0x1 ;  /* 0xffffffffff167424 */ /* 0x000fe200078e00ff */
[----:B------:R-:W-:-:S02]  /*ae80*/  ISETP.LT.U32.AND P1, PT, R7, 0x6, P1 ;  /* 0x000000060700780c */ /* 0x000fc40000f21070 */
[----:B------:R-:W-:Y:S01]  /*ae90*/  PLOP3.LUT P3, PT, PT, PT, UP0, 0x80, 0x0 ;  /* 0x000000000000781c */ /* 0x000fe20003f6f008 */
[----:B------:R-:W0:Y:S01]  /*aea0*/  @P4 S2R R3, SR_CgaCtaId ;  /* 0x0000000000034919 */ /* 0x000e220000008800 */
[----:B------:R-:W-:-:S04]  /*aeb0*/  @P4 MOV R2, 0x400 ;  /* 0x0000040000024802 */ /* 0x000fc80000000f00 */
[----:B0-----:R-:W-:Y:S01]  /*aec0*/  @P4 LEA R5, R3, R2, 0x18 ;  /* 0x0000000203054211 */ /* 0x001fe200078ec0ff */
[----:B------:R-:W-:-:S03]  /*aed0*/  IMAD.WIDE.U32 R2, R4, -0x55555555, RZ ;  /* 0xaaaaaaab04027825 */ /* 0x000fc600078e00ff */
[----:B------:R0:W-:Y:S01]  /*aee0*/  @P4 SYNCS.ARRIVE.TRANS64.A1T0 RZ, [R5+URZ+0x98], RZ ;  /* 0x000098ff05ff49a7 */ /* 0x0001e2000810003f */
[----:B------:R-:W-:Y:S01]  /*aef0*/  IMAD.MOV.U32 R2, RZ, RZ, -0x1 ;  /* 0xffffffffff027424 */ /* 0x000fe200078e00ff */
[----:B0-----:R-:W-:Y:S02]  /*af00*/  SHF.R.U32.HI R5, RZ, 0x2, R3 ;  /* 0x00000002ff057819 */ /* 0x001fe40000011603 */
[----:B------:R-:W-:-:S03]  /*af10*/  SEL R3, RZ, 0x1, !P1 ;  /* 0x00000001ff037807 */ /* 0x000fc60004800000 */
[----:B------:R-:W-:Y:S01]  /*af20*/  IMAD R7, R5, -0x6, R4 ;  /* 0xfffffffa05077824 */ /* 0x000fe200078e0204 */
[----:B------:R-:W-:Y:S02]  /*af30*/  LOP3.LUT R0, R0, R3, RZ, 0x3c, !PT ;  /* 0x0000000300007212 */ /* 0x000fe400078e3cff */
[----:B------:R-:W-:Y:S02]  /*af40*/  PRMT R3, RZ, 0x7610, R3 ;  /* 0x00007610ff037816 */ /* 0x000fe40000000003 */
[----:B------:R-:W-:Y:S02]  /*af50*/  @P3 LOP3.LUT R0, R0, 0x1, R5, 0x78, !PT ;  /* 0x0000000100003812 */ /* 0x000fe400078e7805 */
[----:B--2---:R-:W-:-:S04]  /*af60*/  IADD3 R18, P4, R18, R10, RZ ;  /* 0x0000000a12127210 */ /* 0x004fc80007f9e0ff */
[----:B------:R-:W-:Y:S01]  /*af70*/  ISETP.GE.U32.AND P1, PT, R18, UR6, PT ;  /* 0x0000000612007c0c */ /* 0x000fe2000bf26070 */
[----:B------:R-:W-:-:S05]  /*af80*/  IMAD.X R17, R17, 0x1, R23, P4 ;  /* 0x0000000111117824 */ /* 0x000fca00020e0617 */
[----:B------:R-:W-:-:S13]  /*af90*/  ISETP.GE.U32.AND.EX P1, PT, R17, UR7, PT, P1 ;  /* 0x0000000711007c0c */ /* 0x000fda000bf26110 */
[----:B------:R-:W-:Y:S05]  /*afa0*/  @P1 BRA `(.L_x_300) ;  /* 0x00000004005c1947 */ /* 0x000fea0003800000 */
[----:B------:R-:W0:Y:S01]  /*afb0*/  S2R R11, SR_CTAID.X ;  /* 0x00000000000b7919 */ /* 0x000e220000002500 */
[----:B------:R-:W-:Y:S01]  /*afc0*/  ULDC.64 UR6, c[0x0][0x628] ;  /* 0x00018a0000067ab9 */ /* 0x000fe20000000a00 */
[----:B------:R-:W1:Y:S01]  /*afd0*/  LDC R12, c[0x0][0x144] ;  /* 0x00005100ff0c7b82 */ /* 0x000e620000000800 */
[----:B------:R-:W-:Y:S01]  /*afe0*/  ISETP.NE.U32.AND P1, PT, RZ, UR6, PT ;  /* 0x00000006ff007c0c */ /* 0x000fe2000bf25070 */
[----:B------:R-:W2:Y:S01]  /*aff0*/  S2R R9, SR_CTAID.Y ;  /* 0x0000000000097919 */ /* 0x000ea20000002600 */
[----:B------:R-:W-:Y:S01]  /*b000*/  ULDC UR8, c[0x0][0x150] ;  /* 0x0000540000087ab9 */ /* 0x000fe20000000800 */
[----:B------:R-:W-:Y:S01]  /*b010*/  ULDC UR9, c[0x0][0x630] ;  /* 0x00018c0000097ab9 */ /* 0x000fe20000000800 */
[----:B------:R-:W-:Y:S01]  /*b020*/  ISETP.NE.AND.EX P1, PT, RZ, UR7, PT, P1 ;  /* 0x00000007ff007c0c */ /* 0x000fe2000bf25310 */
[----:B------:R-:W-:Y:S01]  /*b030*/  IMAD.MOV.U32 R2, RZ, RZ, R18 ;  /* 0x000000ffff027224 */ /* 0x000fe200078e0012 */
[----:B0-----:R-:W-:-:S05]  /*b040*/  I2FP.F32.U32 R3, R11 ;  /* 0x0000000b00037245 */ /* 0x001fca0000201000 */
[----:B------:R-:W-:Y:S01]  /*b050*/  FMUL R14, R3, UR8 ;  /* 0x00000008030e7c20 */ /* 0x000fe20008400000 */
[----:B------:R-:W-:-:S05]  /*b060*/  IMAD.MOV.U32 R3, RZ, RZ, R17 ;  /* 0x000000ffff037224 */ /* 0x000fca00078e0011 */
[----:B--2---:R-:W-:Y:S05]  /*b070*/  @!P1 BRA `(.L_x_301) ;  /* 0x0000000000289947 */ /* 0x004fea0003800000 */
[----:B------:R-:W-:Y:S02]  /*b080*/  ULDC UR8, c[0x0][0x634] ;  /* 0x00018d0000087ab9 */ /* 0x000fe40000000800 */
[----:B------:R-:W-:-:S05]  /*b090*/  IADD3 R3, P1, R18, UR8, RZ ;  /* 0x0000000812037c10 */ /* 0x000fca000ff3e0ff */
[----:B------:R-:W-:-:S04]  /*b0a0*/  IMAD.X R13, RZ, RZ, R17, P1 ;  /* 0x000000ffff0d7224 */ /* 0x000fc800008e0611 */
[----:B------:R-:W-:-:S04]  /*b0b0*/  IMAD.WIDE.U32 R4, R13, UR6, RZ ;  /* 0x000000060d047c25 */ /* 0x000fc8000f8e00ff */
[----:B------:R-:W-:-:S04]  /*b0c0*/  IMAD.WIDE.U32 R4, P1, R3, UR7, R4 ;  /* 0x0000000703047c25 */ /* 0x000fc8000f820004 */
[----:B------:R-:W-:-:S04]  /*b0d0*/  IMAD.WIDE.U32 R2, R3, UR6, RZ ;  /* 0x0000000603027c25 */ /* 0x000fc8000f8e00ff */
[----:B------:R-:W-:Y:S01]  /*b0e0*/  IMAD.MOV.U32 R2, RZ, RZ, R5 ;  /* 0x000000ffff027224 */ /* 0x000fe200078e0005 */
[----:B------:R-:W-:Y:S01]  /*b0f0*/  IADD3 RZ, P3, R3, R4, RZ ;  /* 0x0000000403ff7210 */ /* 0x000fe20007f7e0ff */
[----:B------:R-:W-:-:S04]  /*b100*/  IMAD.X R3, RZ, RZ, RZ, P1 ;  /* 0x000000ffff037224 */ /* 0x000fc800008e06ff */
[----:B------:R-:W-:-:S08]  /*b110*/  IMAD.WIDE.U32.X R2, R13, UR7, R2, P3 ;  /* 0x000000070d027c25 */ /* 0x000fd000098e0402 */
.L_x_301:
[--C-:B------:R-:W-:Y:S01]  /*b120*/  SHF.R.U64 R10, R2, UR9, R3.reuse ;  /* 0x00000009020a7c19 */ /* 0x100fe20008001203 */
[----:B------:R-:W0:Y:S01]  /*b130*/  F2I.U32.TRUNC.NTZ R14, R14 ;  /* 0x0000000e000e7305 */ /* 0x000e22000020f000 */
[----:B------:R-:W-:Y:S01]  /*b140*/  SHF.R.U32.HI R2, RZ, UR9, R3 ;  /* 0x00000009ff027c19 */ /* 0x000fe20008011603 */
[----:B------:R-:W-:Y:S01]  /*b150*/  ULDC.64 UR6, c[0x0][0x620] ;  /* 0x0001880000067ab9 */ /* 0x000fe20000000a00 */
[----:B------:R-:W-:Y:S01]  /*b160*/  IADD3 R5, P1, RZ, -R10, RZ ;  /* 0x8000000aff057210 */ /* 0x000fe20007f3e0ff */
[----:B------:R-:W-:Y:S01]  /*b170*/  IMAD.MOV.U32 R3, RZ, RZ, R17 ;  /* 0x000000ffff037224 */ /* 0x000fe200078e0011 */
[----:B------:R-:W-:-:S03]  /*b180*/  ULDC.64 UR8, c[0x0][0x640] ;  /* 0x0001900000087ab9 */ /* 0x000fc60000000a00 */
[----:B------:R-:W-:Y:S01]  /*b190*/  IMAD.X R2, RZ, RZ, ~R2, P1 ;  /* 0x000000ffff027224 */ /* 0x000fe200008e0e02 */
[----:B------:R-:W-:-:S03]  /*b1a0*/  ISETP.NE.U32.AND P1, PT, RZ, UR8, PT ;  /* 0x00000008ff007c0c */ /* 0x000fc6000bf25070 */
[----:B------:R-:W-:Y:S01]  /*b1b0*/  IMAD R4, R2, UR6, RZ ;  /* 0x0000000602047c24 */ /* 0x000fe2000f8e02ff */
[----:B------:R-:W-:Y:S01]  /*b1c0*/  ISETP.NE.AND.EX P1, PT, RZ, UR9, PT, P1 ;  /* 0x00000009ff007c0c */ /* 0x000fe2000bf25310 */
[----:B------:R-:W-:-:S04]  /*b1d0*/  IMAD.MOV.U32 R2, RZ, RZ, R18 ;  /* 0x000000ffff027224 */ /* 0x000fc800078e0012 */
[----:B------:R-:W-:Y:S01]  /*b1e0*/  IMAD.WIDE.U32 R2, R5, UR6, R2 ;  /* 0x0000000605027c25 */ /* 0x000fe2000f8e0002 */
[----:B------:R-:W-:-:S03]  /*b1f0*/  ULDC UR6, c[0x0][0x618] ;  /* 0x0001860000067ab9 */ /* 0x000fc60000000800 */
[----:B------:R-:W-:Y:S01]  /*b200*/  IMAD R5, R5, UR7, R4 ;  /* 0x0000000705057c24 */ /* 0x000fe2000f8e0204 */
[----:B------:R-:W-:Y:S01]  /*b210*/  ULDC UR7, c[0x0][0x154] ;  /* 0x0000550000077ab9 */ /* 0x000fe20000000800 */
[----:B0-----:R-:W-:Y:S02]  /*b220*/  IMAD.MOV R4, RZ, RZ, -R14 ;  /* 0x000000ffff047224 */ /* 0x001fe400078e0a0e */
[----:B------:R-:W0:Y:S01]  /*b230*/  LDC R14, c[0x0][0x148] ;  /* 0x00005200ff0e7b82 */ /* 0x000e220000000800 */
[----:B------:R-:W-:Y:S02]  /*b240*/  IMAD.IADD R3, R3, 0x1, R5 ;  /* 0x0000000103037824 */ /* 0x000fe400078e0205 */
[----:B-1----:R-:W-:Y:S01]  /*b250*/  IMAD R11, R12, R4, R11 ;  /* 0x000000040c0b7224 */ /* 0x002fe200078e020b */
[----:B------:R-:W-:Y:S02]  /*b260*/  I2FP.F32.U32 R4, R9 ;  /* 0x0000000900047245 */ /* 0x000fe40000201000 */
[----:B------:R-:W-:-:S02]  /*b270*/  SHF.R.U64 R12, R2, UR6, R3 ;  /* 0x00000006020c7c19 */ /* 0x000fc40008001203 */
[----:B------:R-:W-:Y:S01]  /*b280*/  SHF.R.U32.HI R3, RZ, UR6, R3 ;  /* 0x00000006ff037c19 */ /* 0x000fe20008011603 */
[----:B------:R-:W-:Y:S01]  /*b290*/  FMUL R4, R4, UR7 ;  /* 0x0000000704047c20 */ /* 0x000fe20008400000 */
[----:B------:R-:W-:Y:S02]  /*b2a0*/  ULDC UR6, c[0x0][0x608] ;  /* 0x0001820000067ab9 */ /* 0x000fe40000000800 */
[--C-:B------:R-:W-:Y:S01]  /*b2b0*/  SHF.R.U64 R15, R12, UR6, R3.reuse ;  /* 0x000000060c0f7c19 */ /* 0x100fe20008001203 */
[----:B------:R1:W2:Y:S01]  /*b2c0*/  F2I.U32.TRUNC.NTZ R20, R4 ;  /* 0x0000000400147305 */ /* 0x0002a2000020f000 */
[----:B------:R-:W-:Y:S01]  /*b2d0*/  SHF.R.U32.HI R2, RZ, UR6, R3 ;  /* 0x00000006ff027c19 */ /* 0x000fe20008011603 */
[----:B------:R-:W-:-:S03]  /*b2e0*/  ULDC UR6, c[0x0][0x658] ;  /* 0x0001960000067ab9 */ /* 0x000fc60000000800 */
[--C-:B------:R-:W-:Y:S02]  /*b2f0*/  SHF.R.U64 R13, R15, UR6, R2.reuse ;  /* 0x000000060f0d7c19 */ /* 0x100fe40008001202 */
[----:B------:R-:W-:-:S03]  /*b300*/  SHF.R.U32.HI R19, RZ, UR6, R2 ;  /* 0x00000006ff137c19 */ /* 0x000fc60008011602 */
[----:B------:R-:W-:Y:S02]  /*b310*/  IMAD.MOV.U32 R2, RZ, RZ, R13 ;  /* 0x000000ffff027224 */ /* 0x000fe400078e000d */
[----:B------:R-:W-:Y:S01]  /*b320*/  IMAD.MOV.U32 R3, RZ, RZ, R19 ;  /* 0x000000ffff037224 */ /* 0x000fe200078e0013 */
[----:B-1----:R-:W-:Y:S06]  /*b330*/  @!P1 BRA `(.L_x_302) ;  /* 0x0000000000289947 */ /* 0x002fec0003800000 */
        /* <DEDUP_REMOVED lines=10> */
.L_x_302:
[----:B------:R-:W1:Y:S01]  /*b3e0*/  LDC R4, c[0x0][0x65c] ;  /* 0x00019700ff047b82 */ /* 0x000e620000000800 */
[----:B------:R-:W-:Y:S01]  /*b3f0*/  ULDC UR6, c[0x0][0x648] ;  /* 0x0001920000067ab9 */ /* 0x000fe20000000800 */
[----:B------:R-:W-:Y:S01]  /*b400*/  LOP3.LUT R15, R15, UR5, RZ, 0xc0, !PT ;  /* 0x000000050f0f7c12 */ /* 0x000fe2000f8ec0ff */
[----:B--2---:R-:W-:Y:S01]  /*b410*/  IMAD.MOV R20, RZ, RZ, -R20 ;  /* 0x000000ffff147224 */ /* 0x004fe200078e0a14 */
[----:B------:R-:W-:Y:S01]  /*b420*/  SHF.R.U64 R2, R2, UR6, R3 ;  /* 0x0000000602027c19 */ /* 0x000fe20008001203 */
[----:B------:R-:W-:Y:S01]  /*b430*/  ULDC UR6, c[0x0][0x638] ;  /* 0x00018e0000067ab9 */ /* 0x000fe20000000800 */
[----:B------:R-:W-:Y:S01]  /*b440*/  LOP3.LUT R12, R12, UR4, RZ, 0xc0, !PT ;  /* 0x000000040c0c7c12 */ /* 0x000fe2000f8ec0ff */
[----:B------:R-:W-:Y:S01]  /*b450*/  ULDC UR7, c[0x0][0x610] ;  /* 0x0001840000077ab9 */ /* 0x000fe20000000800 */
[----:B------:R-:W-:Y:S01]  /*b460*/  IMAD.MOV.U32 R3, RZ, RZ, 0x1 ;  /* 0x00000001ff037424 */ /* 0x000fe200078e00ff */
[----:B-1----:R-:W-:Y:S01]  /*b470*/  ISETP.NE.AND P1, PT, R4, 0x1, PT ;  /* 0x000000010400780c */ /* 0x002fe20003f25270 */
[----:B------:R-:W-:-:S02]  /*b480*/  IMAD.MOV R4, RZ, RZ, -R2 ;  /* 0x000000ffff047224 */ /* 0x000fc400078e0a02 */
[----:B------:R-:W-:Y:S02]  /*b490*/  IMAD R2, R2, UR13, R15 ;  /* 0x0000000d02027c24 */ /* 0x000fe4000f8e020f */
[----:B------:R-:W-:Y:S01]  /*b4a0*/  IMAD R13, R4, UR6, R13 ;  /* 0x00000006040d7c24 */ /* 0x000fe2000f8e020d */
[----:B------:R-:W-:-:S07]  /*b4b0*/  ULDC UR6, c[0x0][0x600] ;  /* 0x0001800000067ab9 */ /* 0x000fce0000000800 */
[----:B0-----:R-:W-:-:S04]  /*b4c0*/  @P1 IMAD R11, R14, R20, R9 ;  /* 0x000000140e0b1224 */ /* 0x001fc800078e0209 */
[----:B------:R-:W-:Y:S02]  /*b4d0*/  IMAD R11, R2, UR7, R11 ;  /* 0x00000007020b7c24 */ /* 0x000fe4000f8e020b */
[----:B------:R-:W-:-:S05]  /*b4e0*/  IMAD R2, R13, UR6, R12 ;  /* 0x000000060d027c24 */ /* 0x000fca000f8e020c */
[----:B------:R-:W-:Y:S02]  /*b4f0*/  SEL R22, R2, R11, !P1 ;  /* 0x0000000b02167207 */ /* 0x000fe40004800000 */
[----:B------:R-:W-:Y:S01]  /*b500*/  SEL R19, R11, R2, !P1 ;  /* 0x000000020b137207 */ /* 0x000fe20004800000 */
[----:B------:R-:W-:-:S07]  /*b510*/  IMAD.MOV.U32 R2, RZ, RZ, R10 ;  /* 0x000000ffff027224 */ /* 0x000fce00078e000a */
.L_x_300:
[----:B------:R-:W-:Y:S05]  /*b520*/  BSYNC B1 ;  /* 0x0000000000017941 */ /* 0x000fea0003800000 */
.L_x_299:
[----:B------:R-:W-:-:S13]  /*b530*/  LOP3.LUT P1, RZ, R3, 0xff, RZ, 0xc0, !PT ;  /* 0x000000ff03ff7812 */ /* 0x000fda000782c0ff */
[----:B------:R-:W-:Y:S05]  /*b540*/  @P1 BRA `(.L_x_303) ;  /* 0xfffffff400001947 */ /* 0x000fea000383ffff */
[----:B------:R-:W-:Y:S05]  /*b550*/  BSYNC B0 ;  /* 0x0000000000007941 */ /* 0x000fea0003800000 */
.L_x_291:
[----:B------:R-:W-:-:S03]  /*b560*/  UMOV UR6, 0xffffffff ;  /* 0xffffffff00067882 */ /* 0x000fc60000000000 */
[----:B------:R-:W-:Y:S05]  /*b570*/  BRA.DIV UR6, `(.L_x_304) ;  /* 0x0000000606887947 */ /* 0x000fea000b800000 */
[----:B------:R-:W-:-:S13]  /*b580*/  ELECT P6, URZ, PT ;  /* 0x00000000003f782f */ /* 0x000fda00038c0000 */
.L_x_322:
[----:B------:R-:W-:Y:S04]  /*b590*/  BSSY B0, `(.L_x_305) ;  /* 0x000003d000007945 */ /* 0x000fe80003800000 */
[----:B------:R-:W-:Y:S05]  /*b5a0*/  @!P6 BRA `(.L_x_306) ;  /* 0x0000000000ece947 */ /* 0x000fea0003800000 */
[----:B------:R-:W-:-:S04]  /*b5b0*/  LOP3.LUT R16, R16, 0x2, RZ, 0xfc, !PT ;  /* 0x0000000210107812 */ /* 0x000fc800078efcff */
[----:B------:R-:W-:-:S13]  /*b5c0*/  ISETP.NE.AND P0, PT, R16, 0x3, PT ;  /* 0x000000031000780c */ /* 0x000fda0003f05270 */
[----:B------:R-:W-:Y:S05]  /*b5d0*/  @!P0 BRA `(.L_x_307) ;  /* 0x0000000000048947 */ /* 0x000fea0003800000 */
[----:B------:R-:W-:Y:S01]  /*b5e0*/  BPT.TRAP 0x1 ;  /* 0x000000040000795c */ /* 0x000fe20000300000 */
.L_x_307:
[----:B------:R-:W0:Y:S01]  /*b5f0*/  S2R R3, SR_CgaCtaId ;  /* 0x0000000000037919 */ /* 0x000e220000008800 */
[----:B------:R-:W-:Y:S02]  /*b600*/  MOV R2, 0x400 ;  /* 0x0000040000027802 */ /* 0x000fe40000000f00 */
[----:B------:R-:W-:Y:S02]  /*b610*/  SHF.L.U32 R4, R0, 0x1f, RZ ;  /* 0x0000001f00047819 */ /* 0x000fe400000006ff */
[----:B0-----:R-:W-:-:S05]  /*b620*/  LEA R2, R3, R2, 0x18 ;  /* 0x0000000203027211 */ /* 0x001fca00078ec0ff */
[----:B------:R-:W-:-:S04]  /*b630*/  VIADD R2, R2, 0x30 ;  /* 0x0000003002027836 */ /* 0x000fc80000000000 */
[C---:B------:R-:W-:Y:S02]  /*b640*/  IMAD R9, R7.reuse, 0x8, R2 ;  /* 0x0000000807097824 */ /* 0x040fe400078e0202 */
[----:B------:R-:W-:Y:S02]  /*b650*/  VIADD R7, R7, 0x1 ;  /* 0x0000000107077836 */ /* 0x000fe40000000000 */
[----:B------:R-:W0:Y:S03]  /*b660*/  SYNCS.PHASECHK.TRANS64.TRYWAIT P0, [R9+URZ], R4 ;  /* 0x00000004090075a7 */ /* 0x000e26000800017f */
[----:B------:R-:W-:-:S04]  /*b670*/  ISETP.NE.AND P1, PT, R7, 0x6, PT ;  /* 0x000000060700780c */ /* 0x000fc80003f25270 */
[----:B------:R-:W-:Y:S02]  /*b680*/  SEL R3, RZ, 0x1, P1 ;  /* 0x00000001ff037807 */ /* 0x000fe40000800000 */
[----:B------:R-:W-:Y:S02]  /*b690*/  SEL R7, R7, RZ, P1 ;  /* 0x000000ff07077207 */ /* 0x000fe40000800000 */
[----:B------:R-:W-:-:S03]  /*b6a0*/  LOP3.LUT R6, R0, R3, RZ, 0x3c, !PT ;  /* 0x0000000300067212 */ /* 0x000fc600078e3cff */
[----:B------:R-:W-:Y:S01]  /*b6b0*/  IMAD R8, R7, 0x8, R2 ;  /* 0x0000000807087824 */ /* 0x000fe200078e0202 */
[----:B------:R-:W-:Y:S01]  /*b6c0*/  SHF.L.U32 R5, R6, 0x1f, RZ ;  /* 0x0000001f06057819 */ /* 0x000fe200000006ff */
[----:B0-----:R-:W-:Y:S06]  /*b6d0*/  @!P0 BRA `(.L_x_308) ;  /* 0x0000000400508947 */ /* 0x001fec0003800000 */
.L_x_323:
[----:B------:R-:W1:Y:S01]  /*b6e0*/  SYNCS.PHASECHK.TRANS64.TRYWAIT P0, [R8+URZ], R5 ;  /* 0x00000005080075a7 */ /* 0x000e62000800017f */
[----:B------:R-:W-:-:S05]  /*b6f0*/  VIADD R0, R7, 0x1 ;  /* 0x0000000107007836 */ /* 0x000fca0000000000 */
[----:B------:R-:W-:-:S04]  /*b700*/  ISETP.NE.AND P1, PT, R0, 0x6, PT ;  /* 0x000000060000780c */ /* 0x000fc80003f25270 */
[----:B------:R-:W-:Y:S02]  /*b710*/  SEL R3, RZ, 0x1, P1 ;  /* 0x00000001ff037807 */ /* 0x000fe40000800000 */
[----:B------:R-:W-:Y:S02]  /*b720*/  SEL R7, R0, RZ, P1 ;  /* 0x000000ff00077207 */ /* 0x000fe40000800000 */
[----:B------:R-:W-:-:S03]  /*b730*/  LOP3.LUT R6, R6, R3, RZ, 0x3c, !PT ;  /* 0x0000000306067212 */ /* 0x000fc600078e3cff */
[----:B0-----:R-:W-:Y:S01]  /*b740*/  IMAD R9, R7, 0x8, R2 ;  /* 0x0000000807097824 */ /* 0x001fe200078e0202 */
[----:B------:R-:W-:Y:S01]  /*b750*/  SHF.L.U32 R4, R6, 0x1f, RZ ;  /* 0x0000001f06047819 */ /* 0x000fe200000006ff */
[----:B-1----:R-:W-:Y:S06]  /*b760*/  @!P0 BRA `(.L_x_309) ;  /* 0x0000000400408947 */ /* 0x002fec0003800000 */
.L_x_324:
        /* <DEDUP_REMOVED lines=9> */
.L_x_325:
[----:B------:R-:W1:Y:S01]  /*b800*/  SYNCS.PHASECHK.TRANS64.TRYWAIT P0, [R8+URZ], R5 ;  /* 0x00000005080075a7 */ /* 0x000e62000800017f */
[----:B------:R-:W-:-:S05]  /*b810*/  VIADD R0, R7, 0x1 ;  /* 0x0000000107007836 */ /* 0x000fca0000000000 */
[----:B------:R-:W-:-:S04]  /*b820*/  ISETP.NE.AND P1, PT, R0, 0x6, PT ;  /* 0x000000060000780c */ /* 0x000fc80003f25270 */
[----:B------:R-:W-:Y:S02]  /*b830*/  SEL R3, RZ, 0x1, P1 ;  /* 0x00000001ff037807 */ /* 0x000fe40000800000 */
[----:B------:R-:W-:Y:S02]  /*b840*/  SEL R7, R0, RZ, P1 ;  /* 0x000000ff00077207 */ /* 0x000fe40000800000 */
[----:B0-----:R-:W-:-:S03]  /*b850*/  LOP3.LUT R9, R6, R3, RZ, 0x3c, !PT ;  /* 0x0000000306097212 */ /* 0x001fc600078e3cff */
[----:B------:R-:W-:Y:S01]  /*b860*/  IMAD R11, R7, 0x8, R2 ;  /* 0x00000008070b7824 */ /* 0x000fe200078e0202 */
[----:B------:R-:W-:Y:S01]  /*b870*/  SHF.L.U32 R6, R9, 0x1f, RZ ;  /* 0x0000001f09067819 */ /* 0x000fe200000006ff */
[----:B-1----:R-:W-:Y:S06]  /*b880*/  @!P0 BRA `(.L_x_311) ;  /* 0x0000000400208947 */ /* 0x002fec0003800000 */
.L_x_326:
[----:B------:R-:W1:Y:S01]  /*b890*/  SYNCS.PHASECHK.TRANS64.TRYWAIT P0, [R11+URZ], R6 ;  /* 0x000000060b0075a7 */ /* 0x000e62000800017f */
[----:B------:R-:W-:-:S05]  /*b8a0*/  VIADD R0, R7, 0x1 ;  /* 0x0000000107007836 */ /* 0x000fca0000000000 */
[----:B------:R-:W-:-:S04]  /*b8b0*/  ISETP.NE.AND P1, PT, R0, 0x6, PT ;  /* 0x000000060000780c */ /* 0x000fc80003f25270 */
[----:B------:R-:W-:Y:S02]  /*b8c0*/  SEL R4, RZ, 0x1, P1 ;  /* 0x00000001ff047807 */ /* 0x000fe40000800000 */
[----:B------:R-:W-:Y:S02]  /*b8d0*/  SEL R3, R0, RZ, P1 ;  /* 0x000000ff00037207 */ /* 0x000fe40000800000 */
[----:B------:R-:W-:Y:S01]  /*b8e0*/  LOP3.LUT R0, R9, R4, RZ, 0x3c, !PT ;  /* 0x0000000409007212 */ /* 0x000fe200078e3cff */
[----:B-1----:R-:W-:Y:S06]  /*b8f0*/  @!P0 BRA `(.L_x_312) ;  /* 0x0000000400188947 */ /* 0x002fec0003800000 */
.L_x_327:
[----:B------:R-:W-:Y:S01]  /*b900*/  IMAD R3, R3, 0x8, R2 ;  /* 0x0000000803037824 */ /* 0x000fe200078e0202 */
[----:B------:R-:W-:-:S07]  /*b910*/  SHF.L.U32 R0, R0, 0x1f, RZ ;  /* 0x0000001f00007819 */ /* 0x000fce00000006ff */
.L_x_313:
[----:B--2---:R2:W3:Y:S02]  /*b920*/  SYNCS.PHASECHK.TRANS64.TRYWAIT P0, [R3+URZ], R0 ;  /* 0x00000000030075a7 */ /* 0x0044e4000800017f */
[----:B---3--:R-:W-:Y:S05]  /*b930*/  @!P0 NANOSLEEP.SYNCS 0x989680 ;  /* 0x009896800000895d */ /* 0x008fea0003900000 */
[----:B------:R-:W3:Y:S02]  /*b940*/  @!P0 SYNCS.PHASECHK.TRANS64 P0, [R3+URZ], R0 ;  /* 0x00000000030085a7 */ /* 0x000ee4000800007f */
[----:B---3--:R-:W-:Y:S05]  /*b950*/  @!P0 BRA `(.L_x_313) ;  /* 0xfffffffc00f08947 */ /* 0x008fea000383ffff */
.L_x_306:
[----:B------:R-:W-:Y:S05]  /*b960*/  BSYNC B0 ;  /* 0x0000000000007941 */ /* 0x000fea0003800000 */
.L_x_305:
[----:B------:R-:W-:Y:S05]  /*b970*/  EXIT ;  /* 0x000000000000794d */ /* 0x000fea0003800000 */
.L_x_15:
[----:B-1----:R1:W2:Y:S02]  /*b980*/  SYNCS.PHASECHK.TRANS64.TRYWAIT P0, [R159+URZ], R0 ;  /* 0x000000009f0075a7 */ /* 0x0022a4000800017f */
[----:B--2---:R-:W-:Y:S05]  /*b990*/  @!P0 NANOSLEEP.SYNCS 0x989680 ;  /* 0x009896800000895d */ /* 0x004fea0003900000 */
[----:B------:R-:W2:Y:S02]  /*b9a0*/  @!P0 SYNCS.PHASECHK.TRANS64 P0, [R159+URZ], R0 ;  /* 0x000000009f0085a7 */ /* 0x000ea4000800007f */
[----:B--2---:R-:W-:Y:S05]  /*b9b0*/  @!P0 BRA `(.L_x_15) ;  /* 0xfffffffc00f08947 */ /* 0x004fea000383ffff */
[----:B------:R-:W-:Y:S05]  /*b9c0*/  BRA `(.L_x_314) ;  /* 0xffffff5800bc7947 */ /* 0x000fea000383ffff */
.L_x_20:
[----:B--2---:R2:W3:Y:S02]  /*b9d0*/  SYNCS.PHASECHK.TRANS64.TRYWAIT P1, [R3+URZ], R0 ;  /* 0x00000000030075a7 */ /* 0x0044e4000802017f */
[----:B---3--:R-:W-:Y:S05]  /*b9e0*/  @!P1 NANOSLEEP.SYNCS 0x989680 ;  /* 0x009896800000995d */ /* 0x008fea0003900000 */
[----:B------:R-:W3:Y:S02]  /*b9f0*/  @!P1 SYNCS.PHASECHK.TRANS64 P1, [R3+URZ], R0 ;  /* 0x00000000030095a7 */ /* 0x000ee4000802007f */
[----:B---3--:R-:W-:Y:S05]  /*ba00*/  @!P1 BRA `(.L_x_20) ;  /* 0xfffffffc00f09947 */ /* 0x008fea000383ffff */
[----:B------:R-:W-:Y:S05]  /*ba10*/  BRA `(.L_x_19) ;  /* 0xffffff5c00287947 */ /* 0x000fea000383ffff */
.L_x_25:
[----:B--2---:R-:W-:-:S04]  /*ba20*/  IMAD.U32 R4, RZ, RZ, UR8 ;  /* 0x00000008ff047e24 */ /* 0x004fc8000f8e00ff */
[----:B------:R2:W3:Y:S03]  /*ba30*/  SYNCS.PHASECHK.TRANS64.TRYWAIT P1, [R4+URZ], R3 ;  /* 0x00000003040075a7 */ /* 0x0004e6000802017f */
[----:B---3--:R-:W-:Y:S05]  /*ba40*/  @!P1 NANOSLEEP.SYNCS 0x989680 ;  /* 0x009896800000995d */ /* 0x008fea0003900000 */
[----:B------:R-:W3:Y:S02]  /*ba50*/  @!P1 SYNCS.PHASECHK.TRANS64 P1, [R4+URZ], R3 ;  /* 0x00000003040095a7 */ /* 0x000ee4000802007f */
[----:B---3--:R-:W-:Y:S05]  /*ba60*/  @!P1 BRA `(.L_x_25) ;  /* 0xfffffffc00ec9947 */ /* 0x008fea000383ffff */
[----:B------:R-:W-:Y:S05]  /*ba70*/  BRA `(.L_x_24) ;  /* 0xffffff6000847947 */ /* 0x000fea000383ffff */
.L_x_31:
[----:B-1----:R1:W2:Y:S02]  /*ba80*/  SYNCS.PHASECHK.TRANS64.TRYWAIT P0, [R159+URZ+0x10], R0 ;  /* 0x000010009f0075a7 */ /* 0x0022a4000800017f */
[----:B--2---:R-:W-:Y:S05]  /*ba90*/  @!P0 NANOSLEEP.SYNCS 0x989680 ;  /* 0x009896800000895d */ /* 0x004fea0003900000 */
[----:B------:R-:W2:Y:S02]  /*baa0*/  @!P0 SYNCS.PHASECHK.TRANS64 P0, [R159+URZ+0x10], R0 ;  /* 0x000010009f0085a7 */ /* 0x000ea4000800007f */
[----:B--2---:R-:W-:Y:S05]  /*bab0*/  @!P0 BRA `(.L_x_31) ;  /* 0xfffffffc00f08947 */ /* 0x004fea000383ffff */
[----:B------:R-:W-:Y:S05]  /*bac0*/  BRA `(.L_x_315) ;  /* 0xffffff6800487947 */ /* 0x000fea000383ffff */
.L_x_292:
[----:B------:R-:W-:Y:S01]  /*bad0*/  BSSY B1, `(.L_x_316) ;  /* 0x0000006000017945 */ /* 0x000fe20003800000 */
[----:B------:R-:W-:-:S07]  /*bae0*/  IMAD.MOV.U32 R15, RZ, RZ, -0x1 ;  /* 0xffffffffff0f7424 */ /* 0x000fce00078e00ff */
[----:B-----5:R-:W-:Y:S05]  /*baf0*/  WARPSYNC.COLLECTIVE R15, `(.L_x_317) ;  /* 0x000000000f0c7348 */ /* 0x020fea0003c00000 */
[----:B------:R-:W-:Y:S02]  /*bb00*/  ELECT P6, UR62, PT ;  /* 0x00000000003e782f */ /* 0x000fe400038c0000 */
[----:B------:R-:W-:Y:S01]  /*bb10*/  MOV R14, UR62 ;  /* 0x0000003e000e7c02 */ /* 0x000fe20008000f00 */
[----:B-----5:R-:W-:Y:S10]  /*bb20*/  ENDCOLLECTIVE ;  /* 0x000000000000791b */ /* 0x020ff40003800000 */
.L_x_317:
[----:B------:R-:W-:Y:S05]  /*bb30*/  BSYNC B1 ;  /* 0x0000000000017941 */ /* 0x000fea0003800000 */
.L_x_316:
[----:B------:R-:W-:Y:S05]  /*bb40*/  BRA `(.L_x_318) ;  /* 0xffffffec008c7947 */ /* 0x000fea000383ffff */
.L_x_295:
[----:B0-----:R0:W1:Y:S02]  /*bb50*/  SYNCS.PHASECHK.TRANS64.TRYWAIT P1, [R10+URZ+0x30], R5 ;  /* 0x000030050a0075a7 */ /* 0x001064000802017f */
[----:B-1----:R-:W-:Y:S05]  /*bb60*/  @!P1 NANOSLEEP.SYNCS 0x989680 ;  /* 0x009896800000995d */ /* 0x002fea0003900000 */
[----:B------:R-:W1:Y:S02]  /*bb70*/  @!P1 SYNCS.PHASECHK.TRANS64 P1, [R10+URZ+0x30], R5 ;  /* 0x000030050a0095a7 */ /* 0x000e64000802007f */
[----:B-1----:R-:W-:Y:S05]  /*bb80*/  @!P1 BRA `(.L_x_295) ;  /* 0xfffffffc00f09947 */ /* 0x002fea000383ffff */
[----:B------:R-:W-:Y:S05]  /*bb90*/  BRA `(.L_x_319) ;  /* 0xffffffec00c07947 */ /* 0x000fea000383ffff */
.L_x_304:
[----:B------:R-:W-:Y:S01]  /*bba0*/  BSSY B0, `(.L_x_320) ;  /* 0x0000006000007945 */ /* 0x000fe20003800000 */
[----:B------:R-:W-:-:S07]  /*bbb0*/  IMAD.MOV.U32 R15, RZ, RZ, -0x1 ;  /* 0xffffffffff0f7424 */ /* 0x000fce00078e00ff */
[----:B-----5:R-:W-:Y:S05]  /*bbc0*/  WARPSYNC.COLLECTIVE R15, `(.L_x_321) ;  /* 0x000000000f0c7348 */ /* 0x020fea0003c00000 */
[----:B------:R-:W-:Y:S02]  /*bbd0*/  ELECT P6, UR62, PT ;  /* 0x00000000003e782f */ /* 0x000fe400038c0000 */
[----:B------:R-:W-:Y:S01]  /*bbe0*/  MOV R14, UR62 ;  /* 0x0000003e000e7c02 */ /* 0x000fe20008000f00 */
[----:B-----5:R-:W-:Y:S10]  /*bbf0*/  ENDCOLLECTIVE ;  /* 0x000000000000791b */ /* 0x020ff40003800000 */
.L_x_321:
[----:B------:R-:W-:Y:S05]  /*bc00*/  BSYNC B0 ;  /* 0x0000000000007941 */ /* 0x000fea0003800000 */
.L_x_320:
[----:B------:R-:W-:Y:S05]  /*bc10*/  BRA `(.L_x_322) ;  /* 0xfffffff8005c7947 */ /* 0x000fea000383ffff */
.L_x_308:
[----:B0-----:R0:W1:Y:S02]  /*bc20*/  SYNCS.PHASECHK.TRANS64.TRYWAIT P0, [R9+URZ], R4 ;  /* 0x00000004090075a7 */ /* 0x001064000800017f */
[----:B-1----:R-:W-:Y:S05]  /*bc30*/  @!P0 NANOSLEEP.SYNCS 0x989680 ;  /* 0x009896800000895d */ /* 0x002fea0003900000 */
[----:B------:R-:W1:Y:S02]  /*bc40*/  @!P0 SYNCS.PHASECHK.TRANS64 P0, [R9+URZ], R4 ;  /* 0x00000004090085a7 */ /* 0x000e64000800007f */
[----:B-1----:R-:W-:Y:S05]  /*bc50*/  @!P0 BRA `(.L_x_308) ;  /* 0xfffffffc00f08947 */ /* 0x002fea000383ffff */
[----:B------:R-:W-:Y:S05]  /*bc60*/  BRA `(.L_x_323) ;  /* 0xfffffff8009c7947 */ /* 0x000fea000383ffff */
.L_x_309:
[----:B0-----:R0:W1:Y:S02]  /*bc70*/  SYNCS.PHASECHK.TRANS64.TRYWAIT P0, [R8+URZ], R5 ;  /* 0x00000005080075a7 */ /* 0x001064000800017f */
[----:B-1----:R-:W-:Y:S05]  /*bc80*/  @!P0 NANOSLEEP.SYNCS 0x989680 ;  /* 0x009896800000895d */ /* 0x002fea0003900000 */
[----:B------:R-:W1:Y:S02]  /*bc90*/  @!P0 SYNCS.PHASECHK.TRANS64 P0, [R8+URZ], R5 ;  /* 0x00000005080085a7 */ /* 0x000e64000800007f */
[----:B-1----:R-:W-:Y:S05]  /*bca0*/  @!P0 BRA `(.L_x_309) ;  /* 0xfffffffc00f08947 */ /* 0x002fea000383ffff */
[----:B------:R-:W-:Y:S05]  /*bcb0*/  BRA `(.L_x_324) ;  /* 0xfffffff800ac7947 */ /* 0x000fea000383ffff */
.L_x_310:
[----:B0-----:R0:W1:Y:S02]  /*bcc0*/  SYNCS.PHASECHK.TRANS64.TRYWAIT P0, [R9+URZ], R4 ;  /* 0x00000004090075a7 */ /* 0x001064000800017f */
[----:B-1----:R-:W-:Y:S05]  /*bcd0*/  @!P0 NANOSLEEP.SYNCS 0x989680 ;  /* 0x009896800000895d */ /* 0x002fea0003900000 */
[----:B------:R-:W1:Y:S02]  /*bce0*/  @!P0 SYNCS.PHASECHK.TRANS64 P0, [R9+URZ], R4 ;  /* 0x00000004090085a7 */ /* 0x000e64000800007f */
[----:B-1----:R-:W-:Y:S05]  /*bcf0*/  @!P0 BRA `(.L_x_310) ;  /* 0xfffffffc00f08947 */ /* 0x002fea000383ffff */
[----:B------:R-:W-:Y:S05]  /*bd00*/  BRA `(.L_x_325) ;  /* 0xfffffff800bc7947 */ /* 0x000fea000383ffff */
.L_x_311:
[----:B0-----:R0:W1:Y:S02]  /*bd10*/  SYNCS.PHASECHK.TRANS64.TRYWAIT P0, [R8+URZ], R5 ;  /* 0x00000005080075a7 */ /* 0x001064000800017f */
[----:B-1----:R-:W-:Y:S05]  /*bd20*/  @!P0 NANOSLEEP.SYNCS 0x989680 ;  /* 0x009896800000895d */ /* 0x002fea0003900000 */
[----:B------:R-:W1:Y:S02]  /*bd30*/  @!P0 SYNCS.PHASECHK.TRANS64 P0, [R8+URZ], R5 ;  /* 0x00000005080085a7 */ /* 0x000e64000800007f */
[----:B-1----:R-:W-:Y:S05]  /*bd40*/  @!P0 BRA `(.L_x_311) ;  /* 0xfffffffc00f08947 */ /* 0x002fea000383ffff */
[----:B------:R-:W-:Y:S05]  /*bd50*/  BRA `(.L_x_326) ;  /* 0xfffffff800cc7947 */ /* 0x000fea000383ffff */
.L_x_312:
[----:B-1----:R1:W2:Y:S02]  /*bd60*/  SYNCS.PHASECHK.TRANS64.TRYWAIT P0, [R11+URZ], R6 ;  /* 0x000000060b0075a7 */ /* 0x0022a4000800017f */
[----:B--2---:R-:W-:Y:S05]  /*bd70*/  @!P0 NANOSLEEP.SYNCS 0x989680 ;  /* 0x009896800000895d */ /* 0x004fea0003900000 */
[----:B------:R-:W2:Y:S02]  /*bd80*/  @!P0 SYNCS.PHASECHK.TRANS64 P0, [R11+URZ], R6 ;  /* 0x000000060b0085a7 */ /* 0x000ea4000800007f */
[----:B--2---:R-:W-:Y:S05]  /*bd90*/  @!P0 BRA `(.L_x_312) ;  /* 0xfffffffc00f08947 */ /* 0x004fea000383ffff */
[----:B------:R-:W-:Y:S05]  /*bda0*/  BRA `(.L_x_327) ;  /* 0xfffffff800d47947 */ /* 0x000fea000383ffff */
.L_x_328:
[----:B------:R-:W-:-:S00]  /*bdb0*/  BRA `(.L_x_328) ;  /* 0xfffffffc00fc7947 */ /* 0x000fc0000383ffff */
[----:B------:R-:W-:-:S00]  /*bdc0*/  NOP ;  /* 0x0000000000007918 */ /* 0x000fc00000000000 */
        /* <DEDUP_REMOVED lines=11> */
.L_x_329:


//--------------------- .nv.global.init           --------------------------
	.section	.nv.global.init,"aw",@progbits
.nv.global.init:
	.type		$str$22,@object
	.size		$str$22,($str$23 - $str$22)
$str$22:
        /*0000*/ 	.byte	0x6b, 0x5f, 0x74, 0x69, 0x6c, 0x65, 0x5f, 0x63, 0x6f, 0x75, 0x6e, 0x74, 0x20, 0x3e, 0x3d, 0x20
        /*0010*/ 	.byte	0x31, 0x00
	.type		$str$23,@object
	.size		$str$23,(__unnamed_1 - $str$23)
$str$23:
        /*0012*/ 	.byte	0x2f, 0x74, 0x6d, 0x70, 0x2f, 0x63, 0x75, 0x74, 0x6c, 0x61, 0x73, 0x73, 0x5f, 0x73, 0x77, 0x65
        /*0022*/ 	.byte	0x65, 0x70, 0x5f, 0x73, 0x72, 0x63, 0x2f, 0x69, 0x6e, 0x63, 0x6c, 0x75, 0x64, 0x65, 0x2f, 0x63
        /*0032*/ 	.byte	0x75, 0x74, 0x6c, 0x61, 0x73, 0x73, 0x2f, 0x67, 0x65, 0x6d, 0x6d, 0x2f, 0x63, 0x6f, 0x6c, 0x6c
        /*0042*/ 	.byte	0x65, 0x63, 0x74, 0x69, 0x76, 0x65, 0x2f, 0x73, 0x6d, 0x39, 0x30, 0x5f, 0x6d, 0x6d, 0x61, 0x5f
        /*0052*/ 	.byte	0x74, 0x6d, 0x61, 0x5f, 0x67, 0x6d, 0x6d, 0x61, 0x5f, 0x73, 0x73, 0x5f, 0x77, 0x61, 0x72, 0x70
        /*0062*/ 	.byte	0x73, 0x70, 0x65, 0x63, 0x69, 0x61, 0x6c, 0x69, 0x7a, 0x65, 0x64, 0x2e, 0x68, 0x70, 0x70, 0x00
	.type		__unnamed_1,@object
	.size		__unnamed_1,(.L_0 - __unnamed_1)
__unnamed_1:
        /*0072*/ 	.byte	0x76, 0x6f, 0x69, 0x64, 0x20, 0x63, 0x75, 0x74, 0x6c, 0x61, 0x73, 0x73, 0x3a, 0x3a, 0x67, 0x65
        /* <DEDUP_REMOVED lines=180> */
        /*0bc2*/ 	.byte	0x79, 0x5d, 0x00
.L_0:


//--------------------- .nv.shared._ZN7cutlass13device_kernelINS_4gemm6kernel13GemmUniversalIN4cute5tupleIJiiiiEEENS1_10collective13CollectiveMmaINS1_34MainloopSm90TmaGmmaWarpSpecializedILi6ENS5_IJNS4_1CILi1EEESB_SB_EEENS1_32KernelTmaWarpSpecializedPingpongEEENS5_IJNSA_ILi64EEENSA_ILi256EEENSA_ILi128EEEEEENS_10bfloat16_tENS5_IJlSB_lEEESJ_SK_NS4_8TiledMMAINS4_8MMA_AtomIJNS4_4SM904GMMA28MMA_64x256x16_F32BF16BF16_SSILNSO_5MajorE0ELSQ_0ELNSO_7ScaleInE1ELSR_1EEEEEENS4_6LayoutISC_NS5_IJNSA_ILi0EEESV_SV_EEEEENS5_IJNS4_10UnderscoreESY_SY_EEEEENS4_13SM90_TMA_LOADENS4_14ComposedLayoutINS4_7SwizzleILi3ELi4ELi3EEENS4_18smem_ptr_flag_bitsILi16EEENSU_INS5_IJNSA_ILi8EEESF_EEENS5_IJSF_SB_EEEEEEEvNS4_8identityES11_S1B_vS1C_EENS_8epilogue10collective6detail29Sm90TmaWarpSpecializedAdapterINS1F_15DefaultEpilogueISJ_SK_SK_NS1E_6thread17LinearCombinationISJ_Li1EffLNS1J_9ScaleType4KindE0ELNS_15FloatRoundStyleE2ESJ_EENS1_15EpilogueDefaultEEEEEvvEEEEvNT_6ParamsE --------------------------
	.section	.nv.shared._ZN7cutlass13device_kernelINS_4gemm6kernel13GemmUniversalIN4cute5tupleIJiiiiEEENS1_10collective13CollectiveMmaINS1_34MainloopSm90TmaGmmaWarpSpecializedILi6ENS5_IJNS4_1CILi1EEESB_SB_EEENS1_32KernelTmaWarpSpecializedPingpongEEENS5_IJNSA_ILi64EEENSA_ILi256EEENSA_ILi128EEEEEENS_10bfloat16_tENS5_IJlSB_lEEESJ_SK_NS4_8TiledMMAINS4_8MMA_AtomIJNS4_4SM904GMMA28MMA_64x256x16_F32BF16BF16_SSILNSO_5MajorE0ELSQ_0ELNSO_7ScaleInE1ELSR_1EEEEEENS4_6LayoutISC_NS5_IJNSA_ILi0EEESV_SV_EEEEENS5_IJNS4_10UnderscoreESY_SY_EEEEENS4_13SM90_TMA_LOADENS4_14ComposedLayoutINS4_7SwizzleILi3ELi4ELi3EEENS4_18smem_ptr_flag_bitsILi16EEENSU_INS5_IJNSA_ILi8EEESF_EEENS5_IJSF_SB_EEEEEEEvNS4_8identityES11_S1B_vS1C_EENS_8epilogue10collective6detail29Sm90TmaWarpSpecializedAdapterINS1F_15DefaultEpilogueISJ_SK_SK_NS1E_6thread17LinearCombinationISJ_Li1EffLNS1J_9ScaleType4KindE0ELNS_15FloatRoundStyleE2ESJ_EENS1_15EpilogueDefaultEEEEEvvEEEEvNT_6ParamsE,"aw",@nobits
	.sectionflags	@""
	.align	16
	.zero		1024


//--------------------- .nv.shared.reserved.0     --------------------------
	.section	.nv.shared.reserved.0,"aw",@nobits
	.weak		__nv_reservedSMEM_offset_0_alias
	.size		__nv_reservedSMEM_offset_0_alias, 0, 0
	.other		__nv_reservedSMEM_offset_0_alias,@"STO_CUDA_RESERVED_SHARED STV_DEFAULT"
__nv_reservedSMEM_offset_0_alias:
	.zero		0


//--------------------- .nv.global                --------------------------
	.section	.nv.global,"aw",@nobits
.nv.global:
	.type		_ZN40_INTERNAL_670684d5_4_k_cu_4c680186_163144cute1_E,@object
	.size		_ZN40_INTERNAL_670684d5_4_k_cu_4c680186_163144cute1_E,(_ZN40_INTERNAL_670684d5_4_k_cu_4c680186_163144cuda3std3__45__cpo6cbeginE - _ZN40_INTERNAL_670684d5_4_k_cu_4c680186_163144cute1_E)
_ZN40_INTERNAL_670684d5_4_k_cu_4c680186_163144cute1_E:
	.zero		1
	.type		_ZN40_INTERNAL_670684d5_4_k_cu_4c680186_163144cuda3std3__45__cpo6cbeginE,@object
	.size		_ZN40_INTERNAL_670684d5_4_k_cu_4c680186_163144cuda3std3__45__cpo6cbeginE,(_ZN40_INTERNAL_670684d5_4_k_cu_4c680186_163144cuda3std3__48in_placeE - _ZN40_INTERNAL_670684d5_4_k_cu_4c680186_163144cuda3std3__45__cpo6cbeginE)
_ZN40_INTERNAL_670684d5_4_k_cu_4c680186_163144cuda3std3__45__cpo6cbeginE:
	.zero		1
	.type		_ZN40_INTERNAL_670684d5_4_k_cu_4c680186_163144cuda3std3__48in_placeE,@object
	.size		_ZN40_INTERNAL_670684d5_4_k_cu_4c680186_163144cuda3std3__48in_placeE,(_ZN40_INTERNAL_670684d5_4_k_cu_4c680186_163144cuda3std6ranges3__45__cpo9iter_moveE - _ZN40_INTERNAL_670684d5_4_k_cu_4c680186_163144cuda3std3__48in_placeE)
_ZN40_INTERNAL_670684d5_4_k_cu_4c680186_163144cuda3std3__48in_placeE:
	.zero		1
	.type		_ZN40_INTERNAL_670684d5_4_k_cu_4c680186_163144cuda3std6ranges3__45__cpo9iter_moveE,@object
	.size		_ZN40_INTERNAL_670684d5_4_k_cu_4c680186_163144cuda3std6ranges3__45__cpo9iter_moveE,(_ZN40_INTERNAL_670684d5_4_k_cu_4c680186_163144cuda3std3__45__cpo5beginE - _ZN40_INTERNAL_670684d5_4_k_cu_4c680186_163144cuda3std6ranges3__45__cpo9iter_moveE)
_ZN40_INTERNAL_670684d5_4_k_cu_4c680186_163144cuda3std6ranges3__45__cpo9iter_moveE:
	.zero		1
	.type		_ZN40_INTERNAL_670684d5_4_k_cu_4c680186_163144cuda3std3__45__cpo5beginE,@object
	.size		_ZN40_INTERNAL_670684d5_4_k_cu_4c680186_163144cuda3std3__45__cpo5beginE,(_ZN40_INTERNAL_670684d5_4_k_cu_4c680186_163144cuda3std3__442_GLOBAL__N__670684d5_4_k_cu_4c680186_163146ignoreE - _ZN40_INTERNAL_670684d5_4_k_cu_4c680186_163144cuda3std3__45__cpo5beginE)
_ZN40_INTERNAL_670684d5_4_k_cu_4c680186_163144cuda3std3__45__cpo5beginE:
	.zero		1
	.type		_ZN40_INTERNAL_670684d5_4_k_cu_4c680186_163144cuda3std3__442_GLOBAL__N__670684d5_4_k_cu_4c680186_163146ignoreE,@object
	.size		_ZN40_INTERNAL_670684d5_4_k_cu_4c680186_163144cuda3std3__442_GLOBAL__N__670684d5_4_k_cu_4c680186_163146ignoreE,(_ZN40_INTERNAL_670684d5_4_k_cu_4c680186_163144cute7productE - _ZN40_INTERNAL_670684d5_4_k_cu_4c680186_163144cuda3std3__442_GLOBAL__N__670684d5_4_k_cu_4c680186_163146ignoreE)
_ZN40_INTERNAL_670684d5_4_k_cu_4c680186_163144cuda3std3__442_GLOBAL__N__670684d5_4_k_cu_4c680186_163146ignoreE:
	.zero		1
	.type		_ZN40_INTERNAL_670684d5_4_k_cu_4c680186_163144cute7productE,@object
	.size		_ZN40_INTERNAL_670684d5_4_k_cu_4c680186_163144cute7productE,(_ZN40_INTERNAL_670684d5_4_k_cu_4c680186_163144cuda3std3__45__cpo3endE - _ZN40_INTERNAL_670684d5_4_k_cu_4c680186_163144cute7productE)
_ZN40_INTERNAL_670684d5_4_k_cu_4c680186_163144cute7productE:
	.zero		1
	.type		_ZN40_INTERNAL_670684d5_4_k_cu_4c680186_163144cuda3std3__45__cpo3endE,@object
	.size		_ZN40_INTERNAL_670684d5_4_k_cu_4c680186_163144cuda3std3__45__cpo3endE,(_ZN40_INTERNAL_670684d5_4_k_cu_4c680186_163144cuda3std3__419piecewise_constructE - _ZN40_INTERNAL_670684d5_4_k_cu_4c680186_163144cuda3std3__45__cpo3endE)
_ZN40_INTERNAL_670684d5_4_k_cu_4c680186_163144cuda3std3__45__cpo3endE:
	.zero		1
	.type		_ZN40_INTERNAL_670684d5_4_k_cu_4c680186_163144cuda3std3__419piecewise_constructE,@object
	.size		_ZN40_INTERNAL_670684d5_4_k_cu_4c680186_163144cuda3std3__419piecewise_constructE,(_ZN40_INTERNAL_670684d5_4_k_cu_4c680186_163144cuda3std3__45__cpo4cendE - _ZN40_INTERNAL_670684d5_4_k_cu_4c680186_163144cuda3std3__419piecewise_constructE)
_ZN40_INTERNAL_670684d5_4_k_cu_4c680186_163144cuda3std3__419piecewise_constructE:
	.zero		1
	.type		_ZN40_INTERNAL_670684d5_4_k_cu_4c680186_163144cuda3std3__45__cpo4cendE,@object
	.size		_ZN40_INTERNAL_670684d5_4_k_cu_4c680186_163144cuda3std3__45__cpo4cendE,(_ZN40_INTERNAL_670684d5_4_k_cu_4c680186_163144cuda3std6ranges3__45__cpo4swapE - _ZN40_INTERNAL_670684d5_4_k_cu_4c680186_163144cuda3std3__45__cpo4cendE)
_ZN40_INTERNAL_670684d5_4_k_cu_4c680186_163144cuda3std3__45__cpo4cendE:
	.zero		1
	.type		_ZN40_INTERNAL_670684d5_4_k_cu_4c680186_163144cuda3std6ranges3__45__cpo4swapE,@object
	.size		_ZN40_INTERNAL_670684d5_4_k_cu_4c680186_163144cuda3std6ranges3__45__cpo4swapE,(.L_8 - _ZN40_INTERNAL_670684d5_4_k_cu_4c680186_163144cuda3std6ranges3__45__cpo4swapE)
_ZN40_INTERNAL_670684d5_4_k_cu_4c680186_163144cuda3std6ranges3__45__cpo4swapE:
	.zero		1
.L_8:


//--------------------- .nv.constant0._ZN7cutlass13device_kernelINS_4gemm6kernel13GemmUniversalIN4cute5tupleIJiiiiEEENS1_10collective13CollectiveMmaINS1_34MainloopSm90TmaGmmaWarpSpecializedILi6ENS5_IJNS4_1CILi1EEESB_SB_EEENS1_32KernelTmaWarpSpecializedPingpongEEENS5_IJNSA_ILi64EEENSA_ILi256EEENSA_ILi128EEEEEENS_10bfloat16_tENS5_IJlSB_lEEESJ_SK_NS4_8TiledMMAINS4_8MMA_AtomIJNS4_4SM904GMMA28MMA_64x256x16_F32BF16BF16_SSILNSO_5MajorE0ELSQ_0ELNSO_7ScaleInE1ELSR_1EEEEEENS4_6LayoutISC_NS5_IJNSA_ILi0EEESV_SV_EEEEENS5_IJNS4_10UnderscoreESY_SY_EEEEENS4_13SM90_TMA_LOADENS4_14ComposedLayoutINS4_7SwizzleILi3ELi4ELi3EEENS4_18smem_ptr_flag_bitsILi16EEENSU_INS5_IJNSA_ILi8EEESF_EEENS5_IJSF_SB_EEEEEEEvNS4_8identityES11_S1B_vS1C_EENS_8epilogue10collective6detail29Sm90TmaWarpSpecializedAdapterINS1F_15DefaultEpilogueISJ_SK_SK_NS1E_6thread17LinearCombinationISJ_Li1EffLNS1J_9ScaleType4KindE0ELNS_15FloatRoundStyleE2ESJ_EENS1_15EpilogueDefaultEEEEEvvEEEEvNT_6ParamsE --------------------------
	.section	.nv.constant0._ZN7cutlass13device_kernelINS_4gemm6kernel13GemmUniversalIN4cute5tupleIJiiiiEEENS1_10collective13CollectiveMmaINS1_34MainloopSm90TmaGmmaWarpSpecializedILi6ENS5_IJNS4_1CILi1EEESB_SB_EEENS1_32KernelTmaWarpSpecializedPingpongEEENS5_IJNSA_ILi64EEENSA_ILi256EEENSA_ILi128EEEEEENS_10bfloat16_tENS5_IJlSB_lEEESJ_SK_NS4_8TiledMMAINS4_8MMA_AtomIJNS4_4SM904GMMA28MMA_64x256x16_F32BF16BF16_SSILNSO_5MajorE0ELSQ_0ELNSO_7ScaleInE1ELSR_1EEEEEENS4_6LayoutISC_NS5_IJNSA_ILi0EEESV_SV_EEEEENS5_IJNS4_10UnderscoreESY_SY_EEEEENS4_13SM90_TMA_LOADENS4_14ComposedLayoutINS4_7SwizzleILi3ELi4ELi3EEENS4_18smem_ptr_flag_bitsILi16EEENSU_INS5_IJNSA_ILi8EEESF_EEENS5_IJSF_SB_EEEEEEEvNS4_8identityES11_S1B_vS1C_EENS_8epilogue10collective6detail29Sm90TmaWarpSpecializedAdapterINS1F_15DefaultEpilogueISJ_SK_SK_NS1E_6thread17LinearCombinationISJ_Li1EffLNS1J_9ScaleType4KindE0ELNS_15FloatRoundStyleE2ESJ_EENS1_15EpilogueDefaultEEEEEvvEEEEvNT_6ParamsE,"a",@progbits
	.sectionflags	@""
	.align	4
.nv.constant0._ZN7cutlass13device_kernelINS_4gemm6kernel13GemmUniversalIN4cute5tupleIJiiiiEEENS1_10collective13CollectiveMmaINS1_34MainloopSm90TmaGmmaWarpSpecializedILi6ENS5_IJNS4_1CILi1EEESB_SB_EEENS1_32KernelTmaWarpSpecializedPingpongEEENS5_IJNSA_ILi64EEENSA_ILi256EEENSA_ILi128EEEEEENS_10bfloat16_tENS5_IJlSB_lEEESJ_SK_NS4_8TiledMMAINS4_8MMA_AtomIJNS4_4SM904GMMA28MMA_64x256x16_F32BF16BF16_SSILNSO_5MajorE0ELSQ_0ELNSO_7ScaleInE1ELSR_1EEEEEENS4_6LayoutISC_NS5_IJNSA_ILi0EEESV_SV_EEEEENS5_IJNS4_10UnderscoreESY_SY_EEEEENS4_13SM90_TMA_LOADENS4_14ComposedLayoutINS4_7SwizzleILi3ELi4ELi3EEENS4_18smem_ptr_flag_bitsILi16EEENSU_INS5_IJNSA_ILi8EEESF_EEENS5_IJSF_SB_EEEEEEEvNS4_8identityES11_S1B_vS1C_EENS_8epilogue10collective6detail29Sm90TmaWarpSpecializedAdapterINS1F_15DefaultEpilogueISJ_SK_SK_NS1E_6thread17LinearCombinationISJ_Li1EffLNS1J_9ScaleType4KindE0ELNS_15FloatRoundStyleE2ESJ_EENS1_15EpilogueDefaultEEEEEvvEEEEvNT_6ParamsE:
	.zero		1664


//--------------------- SYMBOLS --------------------------

	.type		.nv.reservedSmem.offset0,@object
	.size		.nv.reservedSmem.offset0,0x4
	.type		__assertfail,@function
